//
// Generated by NVIDIA NVVM Compiler
//
// Compiler Build ID: CL-36424714
// Cuda compilation tools, release 13.0, V13.0.88
// Based on NVVM 20.0.0
//

.version 9.0
.target sm_100
.address_size 64

	// .globl	_ZN10cudakernel7stepLIFEPfS0_PiS0_S0_S0_iiiiiiffii

.visible .entry _ZN10cudakernel7stepLIFEPfS0_PiS0_S0_S0_iiiiiiffii(
	.param .u64 .ptr .align 1 _ZN10cudakernel7stepLIFEPfS0_PiS0_S0_S0_iiiiiiffii_param_0,
	.param .u64 .ptr .align 1 _ZN10cudakernel7stepLIFEPfS0_PiS0_S0_S0_iiiiiiffii_param_1,
	.param .u64 .ptr .align 1 _ZN10cudakernel7stepLIFEPfS0_PiS0_S0_S0_iiiiiiffii_param_2,
	.param .u64 .ptr .align 1 _ZN10cudakernel7stepLIFEPfS0_PiS0_S0_S0_iiiiiiffii_param_3,
	.param .u64 .ptr .align 1 _ZN10cudakernel7stepLIFEPfS0_PiS0_S0_S0_iiiiiiffii_param_4,
	.param .u64 .ptr .align 1 _ZN10cudakernel7stepLIFEPfS0_PiS0_S0_S0_iiiiiiffii_param_5,
	.param .u32 _ZN10cudakernel7stepLIFEPfS0_PiS0_S0_S0_iiiiiiffii_param_6,
	.param .u32 _ZN10cudakernel7stepLIFEPfS0_PiS0_S0_S0_iiiiiiffii_param_7,
	.param .u32 _ZN10cudakernel7stepLIFEPfS0_PiS0_S0_S0_iiiiiiffii_param_8,
	.param .u32 _ZN10cudakernel7stepLIFEPfS0_PiS0_S0_S0_iiiiiiffii_param_9,
	.param .u32 _ZN10cudakernel7stepLIFEPfS0_PiS0_S0_S0_iiiiiiffii_param_10,
	.param .u32 _ZN10cudakernel7stepLIFEPfS0_PiS0_S0_S0_iiiiiiffii_param_11,
	.param .f32 _ZN10cudakernel7stepLIFEPfS0_PiS0_S0_S0_iiiiiiffii_param_12,
	.param .f32 _ZN10cudakernel7stepLIFEPfS0_PiS0_S0_S0_iiiiiiffii_param_13,
	.param .u32 _ZN10cudakernel7stepLIFEPfS0_PiS0_S0_S0_iiiiiiffii_param_14,
	.param .u32 _ZN10cudakernel7stepLIFEPfS0_PiS0_S0_S0_iiiiiiffii_param_15
)
{
	.reg .pred 	%p<25>;
	.reg .b32 	%r<38>;
	.reg .b32 	%f<119>;
	.reg .b64 	%rd<135>;

	ld.param.u64 	%rd37, [_ZN10cudakernel7stepLIFEPfS0_PiS0_S0_S0_iiiiiiffii_param_0];
	ld.param.u64 	%rd38, [_ZN10cudakernel7stepLIFEPfS0_PiS0_S0_S0_iiiiiiffii_param_1];
	ld.param.u64 	%rd39, [_ZN10cudakernel7stepLIFEPfS0_PiS0_S0_S0_iiiiiiffii_param_2];
	ld.param.u64 	%rd40, [_ZN10cudakernel7stepLIFEPfS0_PiS0_S0_S0_iiiiiiffii_param_3];
	ld.param.u64 	%rd41, [_ZN10cudakernel7stepLIFEPfS0_PiS0_S0_S0_iiiiiiffii_param_4];
	ld.param.u64 	%rd42, [_ZN10cudakernel7stepLIFEPfS0_PiS0_S0_S0_iiiiiiffii_param_5];
	ld.param.u32 	%r13, [_ZN10cudakernel7stepLIFEPfS0_PiS0_S0_S0_iiiiiiffii_param_6];
	ld.param.u32 	%r14, [_ZN10cudakernel7stepLIFEPfS0_PiS0_S0_S0_iiiiiiffii_param_7];
	ld.param.u32 	%r37, [_ZN10cudakernel7stepLIFEPfS0_PiS0_S0_S0_iiiiiiffii_param_14];
	ld.param.u32 	%r18, [_ZN10cudakernel7stepLIFEPfS0_PiS0_S0_S0_iiiiiiffii_param_15];
	cvta.to.global.u64 	%rd1, %rd42;
	cvta.to.global.u64 	%rd2, %rd40;
	cvta.to.global.u64 	%rd3, %rd41;
	cvta.to.global.u64 	%rd4, %rd37;
	cvta.to.global.u64 	%rd5, %rd39;
	cvta.to.global.u64 	%rd6, %rd38;
	mov.u32 	%r19, %ctaid.x;
	mov.u32 	%r20, %ntid.x;
	mov.u32 	%r21, %tid.x;
	mad.lo.s32 	%r1, %r19, %r20, %r21;
	setp.ge.s32 	%p1, %r1, %r14;
	@%p1 bra 	$L__BB0_32;
	setp.lt.s32 	%p2, %r18, 1;
	@%p2 bra 	$L__BB0_32;
	cvt.s64.s32 	%rd7, %r14;
	cvt.s64.s32 	%rd8, %r1;
	and.b32  	%r2, %r14, 7;
	and.b32  	%r3, %r14, 3;
	and.b32  	%r4, %r13, 7;
	and.b32  	%r5, %r14, 1;
	and.b32  	%r22, %r13, -8;
	cvt.s64.s32 	%rd9, %r22;
	mul.wide.s32 	%rd10, %r14, 4;
	add.s32 	%r6, %r18, %r37;
$L__BB0_3:
	ld.param.u32 	%r35, [_ZN10cudakernel7stepLIFEPfS0_PiS0_S0_S0_iiiiiiffii_param_10];
	setp.eq.s32 	%p3, %r37, 0;
	selp.b32 	%r23, %r35, %r37, %p3;
	add.s32 	%r8, %r23, -1;
	rem.s32 	%r24, %r37, %r35;
	mad.lo.s32 	%r9, %r24, %r14, %r1;
	mul.lo.s32 	%r10, %r8, %r14;
	add.s32 	%r11, %r10, %r1;
	mul.wide.s32 	%rd43, %r11, 4;
	add.s64 	%rd44, %rd6, %rd43;
	ld.global.f32 	%f22, [%rd44];
	setp.gt.f32 	%p4, %f22, 0f3F000000;
	add.s64 	%rd11, %rd5, %rd43;
	@%p4 bra 	$L__BB0_5;
	ld.global.u32 	%r25, [%rd11];
	setp.lt.s32 	%p5, %r25, 1;
	@%p5 bra 	$L__BB0_6;
$L__BB0_5:
	ld.param.u32 	%r36, [_ZN10cudakernel7stepLIFEPfS0_PiS0_S0_S0_iiiiiiffii_param_11];
	mul.wide.s32 	%rd121, %r9, 4;
	add.s64 	%rd122, %rd4, %rd121;
	mov.b32 	%r31, 0;
	st.global.u32 	[%rd122], %r31;
	add.s64 	%rd123, %rd6, %rd121;
	st.global.u32 	[%rd123], %r31;
	ld.global.u32 	%r32, [%rd11];
	add.s32 	%r33, %r32, 1;
	rem.s32 	%r34, %r33, %r36;
	add.s64 	%rd124, %rd5, %rd121;
	st.global.u32 	[%rd124], %r34;
	bra.uni 	$L__BB0_31;
$L__BB0_6:
	ld.param.f32 	%f107, [_ZN10cudakernel7stepLIFEPfS0_PiS0_S0_S0_iiiiiiffii_param_12];
	setp.eq.s32 	%p6, %r14, 0;
	add.s64 	%rd46, %rd4, %rd43;
	ld.global.f32 	%f23, [%rd46];
	mul.f32 	%f118, %f107, %f23;
	mul.wide.s32 	%rd47, %r9, 4;
	add.s64 	%rd12, %rd4, %rd47;
	st.global.f32 	[%rd12], %f118;
	@%p6 bra 	$L__BB0_18;
	setp.lt.u32 	%p7, %r14, 8;
	cvt.s64.s32 	%rd13, %r10;
	mov.b64 	%rd126, 0;
	@%p7 bra 	$L__BB0_10;
	and.b64  	%rd130, %rd7, -8;
	shl.b64 	%rd49, %rd8, 2;
	add.s64 	%rd129, %rd1, %rd49;
	shl.b64 	%rd50, %rd13, 2;
	add.s64 	%rd51, %rd6, %rd50;
	add.s64 	%rd128, %rd51, 16;
$L__BB0_9:
	.pragma "nounroll";
	and.b64  	%rd126, %rd7, -8;
	ld.global.f32 	%f24, [%rd129];
	ld.global.f32 	%f25, [%rd128+-16];
	fma.rn.f32 	%f26, %f24, %f25, %f118;
	st.global.f32 	[%rd12], %f26;
	add.s64 	%rd52, %rd129, %rd10;
	ld.global.f32 	%f27, [%rd52];
	ld.global.f32 	%f28, [%rd128+-12];
	fma.rn.f32 	%f29, %f27, %f28, %f26;
	st.global.f32 	[%rd12], %f29;
	add.s64 	%rd53, %rd52, %rd10;
	ld.global.f32 	%f30, [%rd53];
	ld.global.f32 	%f31, [%rd128+-8];
	fma.rn.f32 	%f32, %f30, %f31, %f29;
	st.global.f32 	[%rd12], %f32;
	add.s64 	%rd54, %rd53, %rd10;
	ld.global.f32 	%f33, [%rd54];
	ld.global.f32 	%f34, [%rd128+-4];
	fma.rn.f32 	%f35, %f33, %f34, %f32;
	st.global.f32 	[%rd12], %f35;
	add.s64 	%rd55, %rd54, %rd10;
	ld.global.f32 	%f36, [%rd55];
	ld.global.f32 	%f37, [%rd128];
	fma.rn.f32 	%f38, %f36, %f37, %f35;
	st.global.f32 	[%rd12], %f38;
	add.s64 	%rd56, %rd55, %rd10;
	ld.global.f32 	%f39, [%rd56];
	ld.global.f32 	%f40, [%rd128+4];
	fma.rn.f32 	%f41, %f39, %f40, %f38;
	st.global.f32 	[%rd12], %f41;
	add.s64 	%rd57, %rd56, %rd10;
	ld.global.f32 	%f42, [%rd57];
	ld.global.f32 	%f43, [%rd128+8];
	fma.rn.f32 	%f44, %f42, %f43, %f41;
	st.global.f32 	[%rd12], %f44;
	add.s64 	%rd58, %rd57, %rd10;
	ld.global.f32 	%f45, [%rd58];
	ld.global.f32 	%f46, [%rd128+12];
	fma.rn.f32 	%f118, %f45, %f46, %f44;
	st.global.f32 	[%rd12], %f118;
	add.s64 	%rd130, %rd130, -8;
	shl.b64 	%rd59, %rd7, 5;
	add.s64 	%rd129, %rd129, %rd59;
	add.s64 	%rd128, %rd128, 32;
	setp.eq.s64 	%p8, %rd130, 0;
	@%p8 bra 	$L__BB0_10;
	bra.uni 	$L__BB0_9;
$L__BB0_10:
	setp.eq.s32 	%p9, %r2, 0;
	@%p9 bra 	$L__BB0_18;
	add.s32 	%r26, %r2, -1;
	setp.lt.u32 	%p10, %r26, 3;
	@%p10 bra 	$L__BB0_13;
	mad.lo.s64 	%rd60, %rd126, %rd7, %rd8;
	shl.b64 	%rd61, %rd60, 2;
	add.s64 	%rd62, %rd1, %rd61;
	ld.global.f32 	%f47, [%rd62];
	add.s64 	%rd63, %rd126, %rd13;
	shl.b64 	%rd64, %rd63, 2;
	add.s64 	%rd65, %rd6, %rd64;
	ld.global.f32 	%f48, [%rd65];
	fma.rn.f32 	%f49, %f47, %f48, %f118;
	st.global.f32 	[%rd12], %f49;
	add.s64 	%rd66, %rd62, %rd10;
	ld.global.f32 	%f50, [%rd66];
	ld.global.f32 	%f51, [%rd65+4];
	fma.rn.f32 	%f52, %f50, %f51, %f49;
	st.global.f32 	[%rd12], %f52;
	add.s64 	%rd67, %rd66, %rd10;
	ld.global.f32 	%f53, [%rd67];
	ld.global.f32 	%f54, [%rd65+8];
	fma.rn.f32 	%f55, %f53, %f54, %f52;
	st.global.f32 	[%rd12], %f55;
	add.s64 	%rd68, %rd67, %rd10;
	ld.global.f32 	%f56, [%rd68];
	ld.global.f32 	%f57, [%rd65+12];
	fma.rn.f32 	%f118, %f56, %f57, %f55;
	st.global.f32 	[%rd12], %f118;
	add.s64 	%rd126, %rd126, 4;
$L__BB0_13:
	setp.eq.s32 	%p11, %r3, 0;
	@%p11 bra 	$L__BB0_18;
	setp.eq.s32 	%p12, %r3, 1;
	@%p12 bra 	$L__BB0_16;
	mad.lo.s64 	%rd69, %rd126, %rd7, %rd8;
	shl.b64 	%rd70, %rd69, 2;
	add.s64 	%rd71, %rd1, %rd70;
	ld.global.f32 	%f58, [%rd71];
	add.s64 	%rd72, %rd126, %rd13;
	shl.b64 	%rd73, %rd72, 2;
	add.s64 	%rd74, %rd6, %rd73;
	ld.global.f32 	%f59, [%rd74];
	fma.rn.f32 	%f60, %f58, %f59, %f118;
	st.global.f32 	[%rd12], %f60;
	add.s64 	%rd75, %rd71, %rd10;
	ld.global.f32 	%f61, [%rd75];
	ld.global.f32 	%f62, [%rd74+4];
	fma.rn.f32 	%f118, %f61, %f62, %f60;
	st.global.f32 	[%rd12], %f118;
	add.s64 	%rd126, %rd126, 2;
$L__BB0_16:
	setp.eq.s32 	%p13, %r5, 0;
	@%p13 bra 	$L__BB0_18;
	mad.lo.s64 	%rd76, %rd126, %rd7, %rd8;
	shl.b64 	%rd77, %rd76, 2;
	add.s64 	%rd78, %rd1, %rd77;
	ld.global.f32 	%f63, [%rd78];
	add.s64 	%rd79, %rd126, %rd13;
	shl.b64 	%rd80, %rd79, 2;
	add.s64 	%rd81, %rd6, %rd80;
	ld.global.f32 	%f64, [%rd81];
	fma.rn.f32 	%f118, %f63, %f64, %f118;
	st.global.f32 	[%rd12], %f118;
$L__BB0_18:
	setp.eq.s32 	%p14, %r13, 0;
	@%p14 bra 	$L__BB0_30;
	setp.lt.u32 	%p15, %r13, 8;
	mul.lo.s32 	%r27, %r8, %r13;
	cvt.s64.s32 	%rd22, %r27;
	mov.b64 	%rd133, 0;
	@%p15 bra 	$L__BB0_22;
	mov.b64 	%rd131, 0;
$L__BB0_21:
	.pragma "nounroll";
	mad.lo.s64 	%rd84, %rd131, %rd7, %rd8;
	shl.b64 	%rd85, %rd84, 2;
	add.s64 	%rd86, %rd3, %rd85;
	ld.global.f32 	%f65, [%rd86];
	add.s64 	%rd87, %rd131, %rd22;
	shl.b64 	%rd88, %rd87, 2;
	add.s64 	%rd89, %rd2, %rd88;
	ld.global.f32 	%f66, [%rd89];
	fma.rn.f32 	%f67, %f65, %f66, %f118;
	st.global.f32 	[%rd12], %f67;
	add.s64 	%rd90, %rd86, %rd10;
	ld.global.f32 	%f68, [%rd90];
	ld.global.f32 	%f69, [%rd89+4];
	fma.rn.f32 	%f70, %f68, %f69, %f67;
	st.global.f32 	[%rd12], %f70;
	add.s64 	%rd91, %rd90, %rd10;
	ld.global.f32 	%f71, [%rd91];
	ld.global.f32 	%f72, [%rd89+8];
	fma.rn.f32 	%f73, %f71, %f72, %f70;
	st.global.f32 	[%rd12], %f73;
	add.s64 	%rd92, %rd91, %rd10;
	ld.global.f32 	%f74, [%rd92];
	ld.global.f32 	%f75, [%rd89+12];
	fma.rn.f32 	%f76, %f74, %f75, %f73;
	st.global.f32 	[%rd12], %f76;
	add.s64 	%rd93, %rd92, %rd10;
	ld.global.f32 	%f77, [%rd93];
	ld.global.f32 	%f78, [%rd89+16];
	fma.rn.f32 	%f79, %f77, %f78, %f76;
	st.global.f32 	[%rd12], %f79;
	add.s64 	%rd94, %rd93, %rd10;
	ld.global.f32 	%f80, [%rd94];
	ld.global.f32 	%f81, [%rd89+20];
	fma.rn.f32 	%f82, %f80, %f81, %f79;
	st.global.f32 	[%rd12], %f82;
	add.s64 	%rd95, %rd94, %rd10;
	ld.global.f32 	%f83, [%rd95];
	ld.global.f32 	%f84, [%rd89+24];
	fma.rn.f32 	%f85, %f83, %f84, %f82;
	st.global.f32 	[%rd12], %f85;
	add.s64 	%rd96, %rd95, %rd10;
	ld.global.f32 	%f86, [%rd96];
	ld.global.f32 	%f87, [%rd89+28];
	fma.rn.f32 	%f118, %f86, %f87, %f85;
	st.global.f32 	[%rd12], %f118;
	add.s64 	%rd131, %rd131, 8;
	setp.ne.s64 	%p16, %rd131, %rd9;
	mov.u64 	%rd133, %rd9;
	@%p16 bra 	$L__BB0_21;
$L__BB0_22:
	setp.eq.s32 	%p17, %r4, 0;
	@%p17 bra 	$L__BB0_30;
	add.s32 	%r28, %r4, -1;
	setp.lt.u32 	%p18, %r28, 3;
	@%p18 bra 	$L__BB0_25;
	mad.lo.s64 	%rd97, %rd133, %rd7, %rd8;
	shl.b64 	%rd98, %rd97, 2;
	add.s64 	%rd99, %rd3, %rd98;
	ld.global.f32 	%f88, [%rd99];
	add.s64 	%rd100, %rd133, %rd22;
	shl.b64 	%rd101, %rd100, 2;
	add.s64 	%rd102, %rd2, %rd101;
	ld.global.f32 	%f89, [%rd102];
	fma.rn.f32 	%f90, %f88, %f89, %f118;
	st.global.f32 	[%rd12], %f90;
	add.s64 	%rd103, %rd99, %rd10;
	ld.global.f32 	%f91, [%rd103];
	ld.global.f32 	%f92, [%rd102+4];
	fma.rn.f32 	%f93, %f91, %f92, %f90;
	st.global.f32 	[%rd12], %f93;
	add.s64 	%rd104, %rd103, %rd10;
	ld.global.f32 	%f94, [%rd104];
	ld.global.f32 	%f95, [%rd102+8];
	fma.rn.f32 	%f96, %f94, %f95, %f93;
	st.global.f32 	[%rd12], %f96;
	add.s64 	%rd105, %rd104, %rd10;
	ld.global.f32 	%f97, [%rd105];
	ld.global.f32 	%f98, [%rd102+12];
	fma.rn.f32 	%f118, %f97, %f98, %f96;
	st.global.f32 	[%rd12], %f118;
	add.s64 	%rd133, %rd133, 4;
$L__BB0_25:
	and.b32  	%r29, %r13, 3;
	setp.eq.s32 	%p19, %r29, 0;
	@%p19 bra 	$L__BB0_30;
	setp.eq.s32 	%p20, %r29, 1;
	@%p20 bra 	$L__BB0_28;
	mad.lo.s64 	%rd106, %rd133, %rd7, %rd8;
	shl.b64 	%rd107, %rd106, 2;
	add.s64 	%rd108, %rd3, %rd107;
	ld.global.f32 	%f99, [%rd108];
	add.s64 	%rd109, %rd133, %rd22;
	shl.b64 	%rd110, %rd109, 2;
	add.s64 	%rd111, %rd2, %rd110;
	ld.global.f32 	%f100, [%rd111];
	fma.rn.f32 	%f101, %f99, %f100, %f118;
	st.global.f32 	[%rd12], %f101;
	add.s64 	%rd112, %rd108, %rd10;
	ld.global.f32 	%f102, [%rd112];
	ld.global.f32 	%f103, [%rd111+4];
	fma.rn.f32 	%f118, %f102, %f103, %f101;
	st.global.f32 	[%rd12], %f118;
	add.s64 	%rd133, %rd133, 2;
$L__BB0_28:
	and.b32  	%r30, %r13, 1;
	setp.eq.b32 	%p21, %r30, 1;
	not.pred 	%p22, %p21;
	@%p22 bra 	$L__BB0_30;
	mad.lo.s64 	%rd113, %rd133, %rd7, %rd8;
	shl.b64 	%rd114, %rd113, 2;
	add.s64 	%rd115, %rd3, %rd114;
	ld.global.f32 	%f104, [%rd115];
	add.s64 	%rd116, %rd133, %rd22;
	shl.b64 	%rd117, %rd116, 2;
	add.s64 	%rd118, %rd2, %rd117;
	ld.global.f32 	%f105, [%rd118];
	fma.rn.f32 	%f118, %f104, %f105, %f118;
	st.global.f32 	[%rd12], %f118;
$L__BB0_30:
	ld.param.f32 	%f108, [_ZN10cudakernel7stepLIFEPfS0_PiS0_S0_S0_iiiiiiffii_param_13];
	setp.gt.f32 	%p23, %f118, %f108;
	selp.f32 	%f106, 0f3F800000, 0f00000000, %p23;
	mul.wide.s32 	%rd119, %r9, 4;
	add.s64 	%rd120, %rd6, %rd119;
	st.global.f32 	[%rd120], %f106;
$L__BB0_31:
	bar.sync 	0;
	add.s32 	%r37, %r37, 1;
	setp.lt.s32 	%p24, %r37, %r6;
	@%p24 bra 	$L__BB0_3;
$L__BB0_32:
	ret;

}


// ===== COMPILED SASS (sm_100) =====

	.target	sm_100

	.elftype	@"ET_EXEC"


//--------------------- .note.nv.tkinfo           --------------------------
	.section	.note.nv.tkinfo,"",@"SHT_NOTE"
	.sectionflags	@"SHF_NOTE_NV_TKINFO"
	.tkinfo
        /*0018*/ 	.word	0x00000002
        /*0030*/ 	.string	""
        /*0030*/ 	.string	"ptxas"
        /*0030*/ 	.string	"Cuda compilation tools, release 13.0, V13.0.88"
        /*0030*/ 	.string	"Build cuda_13.0.r13.0/compiler.36424714_0"
        /*0030*/ 	.string	"-arch sm_100 -m 64 "



//--------------------- .note.nv.cuinfo           --------------------------
	.section	.note.nv.cuinfo,"",@"SHT_NOTE"
	.sectionflags	@"SHF_NOTE_NV_CUINFO"
        /*0018*/ 	.short	0x0002
        /*001a*/ 	.short	0x0064
        /*001c*/ 	.short	0x0082
	.zero		2


//--------------------- .nv.info                  --------------------------
	.section	.nv.info,"",@"SHT_CUDA_INFO"
	.align	4


	//----- nvinfo : EIATTR_REGCOUNT
	.align		4
        /*0000*/ 	.byte	0x04, 0x2f
        /*0002*/ 	.short	(.L_1 - .L_0)
	.align		4
.L_0:
        /*0004*/ 	.word	index@(_ZN10cudakernel7stepLIFEPfS0_PiS0_S0_S0_iiiiiiffii)
        /*0008*/ 	.word	0x00000020


	//----- nvinfo : EIATTR_FRAME_SIZE
	.align		4
.L_1:
        /*000c*/ 	.byte	0x04, 0x11
        /*000e*/ 	.short	(.L_3 - .L_2)
	.align		4
.L_2:
        /*0010*/ 	.word	index@(_ZN10cudakernel7stepLIFEPfS0_PiS0_S0_S0_iiiiiiffii)
        /*0014*/ 	.word	0x00000000


	//----- nvinfo : EIATTR_MIN_STACK_SIZE
	.align		4
.L_3:
        /*0018*/ 	.byte	0x04, 0x12
        /*001a*/ 	.short	(.L_5 - .L_4)
	.align		4
.L_4:
        /*001c*/ 	.word	index@(_ZN10cudakernel7stepLIFEPfS0_PiS0_S0_S0_iiiiiiffii)
        /*0020*/ 	.word	0x00000000
.L_5:


//--------------------- .nv.compat                --------------------------
	.section	.nv.compat,"",@"SHT_CUDA_COMPAT_INFO"
	.align	4
        /*0000*/ 	.byte	0x02, 0x09, 0x00, 0x00, 0x02, 0x02, 0x01, 0x00, 0x02, 0x05, 0x05, 0x00, 0x03, 0x07, 0x01, 0x01
        /*0010*/ 	.byte	0x02, 0x03, 0x00, 0x00, 0x02, 0x06, 0x01, 0x00, 0x04, 0x0b, 0x08, 0x00, 0x01, 0x00, 0x00, 0x00
        /*0020*/ 	.byte	0x00, 0x00, 0x00, 0x00


//--------------------- .nv.info._ZN10cudakernel7stepLIFEPfS0_PiS0_S0_S0_iiiiiiffii --------------------------
	.section	.nv.info._ZN10cudakernel7stepLIFEPfS0_PiS0_S0_S0_iiiiiiffii,"",@"SHT_CUDA_INFO"
	.sectionflags	@""
	.align	4


	//----- nvinfo : EIATTR_CUDA_API_VERSION
	.align		4
        /*0000*/ 	.byte	0x04, 0x37
        /*0002*/ 	.short	(.L_7 - .L_6)
.L_6:
        /*0004*/ 	.word	0x00000082


	//----- nvinfo : EIATTR_KPARAM_INFO
	.align		4
.L_7:
        /*0008*/ 	.byte	0x04, 0x17
        /*000a*/ 	.short	(.L_9 - .L_8)
.L_8:
        /*000c*/ 	.word	0x00000000
        /*0010*/ 	.short	0x000f
        /*0012*/ 	.short	0x0054
        /*0014*/ 	.byte	0x00, 0xf0, 0x11, 0x00


	//----- nvinfo : EIATTR_KPARAM_INFO
	.align		4
.L_9:
        /*0018*/ 	.byte	0x04, 0x17
        /*001a*/ 	.short	(.L_11 - .L_10)
.L_10:
        /*001c*/ 	.word	0x00000000
        /*0020*/ 	.short	0x000e
        /*0022*/ 	.short	0x0050
        /*0024*/ 	.byte	0x00, 0xf0, 0x11, 0x00


	//----- nvinfo : EIATTR_KPARAM_INFO
	.align		4
.L_11:
        /*0028*/ 	.byte	0x04, 0x17
        /*002a*/ 	.short	(.L_13 - .L_12)
.L_12:
        /*002c*/ 	.word	0x00000000
        /*0030*/ 	.short	0x000d
        /*0032*/ 	.short	0x004c
        /*0034*/ 	.byte	0x00, 0xf0, 0x11, 0x00


	//----- nvinfo : EIATTR_KPARAM_INFO
	.align		4
.L_13:
        /*0038*/ 	.byte	0x04, 0x17
        /*003a*/ 	.short	(.L_15 - .L_14)
.L_14:
        /*003c*/ 	.word	0x00000000
        /*0040*/ 	.short	0x000c
        /*0042*/ 	.short	0x0048
        /*0044*/ 	.byte	0x00, 0xf0, 0x11, 0x00


	//----- nvinfo : EIATTR_KPARAM_INFO
	.align		4
.L_15:
        /*0048*/ 	.byte	0x04, 0x17
        /*004a*/ 	.short	(.L_17 - .L_16)
.L_16:
        /*004c*/ 	.word	0x00000000
        /*0050*/ 	.short	0x000b
        /*0052*/ 	.short	0x0044
        /*0054*/ 	.byte	0x00, 0xf0, 0x11, 0x00


	//----- nvinfo : EIATTR_KPARAM_INFO
	.align		4
.L_17:
        /*0058*/ 	.byte	0x04, 0x17
        /*005a*/ 	.short	(.L_19 - .L_18)
.L_18:
        /*005c*/ 	.word	0x00000000
        /*0060*/ 	.short	0x000a
        /*0062*/ 	.short	0x0040
        /*0064*/ 	.byte	0x00, 0xf0, 0x11, 0x00


	//----- nvinfo : EIATTR_KPARAM_INFO
	.align		4
.L_19:
        /*0068*/ 	.byte	0x04, 0x17
        /*006a*/ 	.short	(.L_21 - .L_20)
.L_20:
        /*006c*/ 	.word	0x00000000
        /*0070*/ 	.short	0x0009
        /*0072*/ 	.short	0x003c
        /*0074*/ 	.byte	0x00, 0xf0, 0x11, 0x00


	//----- nvinfo : EIATTR_KPARAM_INFO
	.align		4
.L_21:
        /*0078*/ 	.byte	0x04, 0x17
        /*007a*/ 	.short	(.L_23 - .L_22)
.L_22:
        /*007c*/ 	.word	0x00000000
        /*0080*/ 	.short	0x0008
        /*0082*/ 	.short	0x0038
        /*0084*/ 	.byte	0x00, 0xf0, 0x11, 0x00


	//----- nvinfo : EIATTR_KPARAM_INFO
	.align		4
.L_23:
        /*0088*/ 	.byte	0x04, 0x17
        /*008a*/ 	.short	(.L_25 - .L_24)
.L_24:
        /*008c*/ 	.word	0x00000000
        /*0090*/ 	.short	0x0007
        /*0092*/ 	.short	0x0034
        /*0094*/ 	.byte	0x00, 0xf0, 0x11, 0x00


	//----- nvinfo : EIATTR_KPARAM_INFO
	.align		4
.L_25:
        /*0098*/ 	.byte	0x04, 0x17
        /*009a*/ 	.short	(.L_27 - .L_26)
.L_26:
        /*009c*/ 	.word	0x00000000
        /*00a0*/ 	.short	0x0006
        /*00a2*/ 	.short	0x0030
        /*00a4*/ 	.byte	0x00, 0xf0, 0x11, 0x00


	//----- nvinfo : EIATTR_KPARAM_INFO
	.align		4
.L_27:
        /*00a8*/ 	.byte	0x04, 0x17
        /*00aa*/ 	.short	(.L_29 - .L_28)
.L_28:
        /*00ac*/ 	.word	0x00000000
        /*00b0*/ 	.short	0x0005
        /*00b2*/ 	.short	0x0028
        /*00b4*/ 	.byte	0x00, 0xf5, 0x21, 0x00


	//----- nvinfo : EIATTR_KPARAM_INFO
	.align		4
.L_29:
        /*00b8*/ 	.byte	0x04, 0x17
        /*00ba*/ 	.short	(.L_31 - .L_30)
.L_30:
        /*00bc*/ 	.word	0x00000000
        /*00c0*/ 	.short	0x0004
        /*00c2*/ 	.short	0x0020
        /*00c4*/ 	.byte	0x00, 0xf5, 0x21, 0x00


	//----- nvinfo : EIATTR_KPARAM_INFO
	.align		4
.L_31:
        /*00c8*/ 	.byte	0x04, 0x17
        /*00ca*/ 	.short	(.L_33 - .L_32)
.L_32:
        /*00cc*/ 	.word	0x00000000
        /*00d0*/ 	.short	0x0003
        /*00d2*/ 	.short	0x0018
        /*00d4*/ 	.byte	0x00, 0xf5, 0x21, 0x00


	//----- nvinfo : EIATTR_KPARAM_INFO
	.align		4
.L_33:
        /*00d8*/ 	.byte	0x04, 0x17
        /*00da*/ 	.short	(.L_35 - .L_34)
.L_34:
        /*00dc*/ 	.word	0x00000000
        /*00e0*/ 	.short	0x0002
        /*00e2*/ 	.short	0x0010
        /*00e4*/ 	.byte	0x00, 0xf5, 0x21, 0x00


	//----- nvinfo : EIATTR_KPARAM_INFO
	.align		4
.L_35:
        /*00e8*/ 	.byte	0x04, 0x17
        /*00ea*/ 	.short	(.L_37 - .L_36)
.L_36:
        /*00ec*/ 	.word	0x00000000
        /*00f0*/ 	.short	0x0001
        /*00f2*/ 	.short	0x0008
        /*00f4*/ 	.byte	0x00, 0xf5, 0x21, 0x00


	//----- nvinfo : EIATTR_KPARAM_INFO
	.align		4
.L_37:
        /*00f8*/ 	.byte	0x04, 0x17
        /*00fa*/ 	.short	(.L_39 - .L_38)
.L_38:
        /*00fc*/ 	.word	0x00000000
        /*0100*/ 	.short	0x0000
        /*0102*/ 	.short	0x0000
        /*0104*/ 	.byte	0x00, 0xf5, 0x21, 0x00


	//----- nvinfo : EIATTR_SPARSE_MMA_MASK
	.align		4
.L_39:
        /*0108*/ 	.byte	0x03, 0x50
        /*010a*/ 	.short	0x0000


	//----- nvinfo : EIATTR_MAXREG_COUNT
	.align		4
        /*010c*/ 	.byte	0x03, 0x1b
        /*010e*/ 	.short	0x00ff


	//----- nvinfo : EIATTR_NUM_BARRIERS
	.align		4
        /*0110*/ 	.byte	0x02, 0x4c
        /*0112*/ 	.byte	0x01
	.zero		1


	//----- nvinfo : EIATTR_MERCURY_ISA_VERSION
	.align		4
        /*0114*/ 	.byte	0x03, 0x5f
        /*0116*/ 	.short	0x0101


	//----- nvinfo : EIATTR_VRC_CTA_INIT_COUNT
	.align		4
        /*0118*/ 	.byte	0x02, 0x4a
	.zero		1
	.zero		1


	//----- nvinfo : EIATTR_EXIT_INSTR_OFFSETS
	.align		4
        /*011c*/ 	.byte	0x04, 0x1c
        /*011e*/ 	.short	(.L_41 - .L_40)


	//   ....[0]....
.L_40:
        /*0120*/ 	.word	0x00000090


	//   ....[1]....
        /*0124*/ 	.word	0x000000c0


	//   ....[2]....
        /*0128*/ 	.word	0x00001b50


	//----- nvinfo : EIATTR_CRS_STACK_SIZE
	.align		4
.L_41:
        /*012c*/ 	.byte	0x04, 0x1e
        /*012e*/ 	.short	(.L_43 - .L_42)
.L_42:
        /*0130*/ 	.word	0x00000000


	//----- nvinfo : EIATTR_CBANK_PARAM_SIZE
	.align		4
.L_43:
        /*0134*/ 	.byte	0x03, 0x19
        /*0136*/ 	.short	0x0058


	//----- nvinfo : EIATTR_PARAM_CBANK
	.align		4
        /*0138*/ 	.byte	0x04, 0x0a
        /*013a*/ 	.short	(.L_45 - .L_44)
	.align		4
.L_44:
        /*013c*/ 	.word	index@(.nv.constant0._ZN10cudakernel7stepLIFEPfS0_PiS0_S0_S0_iiiiiiffii)
        /*0140*/ 	.short	0x0380
        /*0142*/ 	.short	0x0058


	//----- nvinfo : EIATTR_SW_WAR
	.align		4
.L_45:
        /*0144*/ 	.byte	0x04, 0x36
        /*0146*/ 	.short	(.L_47 - .L_46)
.L_46:
        /*0148*/ 	.word	0x00000008
.L_47:


//--------------------- .nv.callgraph             --------------------------
	.section	.nv.callgraph,"",@"SHT_CUDA_CALLGRAPH"
	.align	4
	.sectionentsize	8
	.align		4
        /*0000*/ 	.word	0x00000000
	.align		4
        /*0004*/ 	.word	0xffffffff
	.align		4
        /*0008*/ 	.word	0x00000000
	.align		4
        /*000c*/ 	.word	0xfffffffe
	.align		4
        /*0010*/ 	.word	0x00000000
	.align		4
        /*0014*/ 	.word	0xfffffffd
	.align		4
        /*0018*/ 	.word	0x00000000
	.align		4
        /*001c*/ 	.word	0xfffffffc


//--------------------- .text._ZN10cudakernel7stepLIFEPfS0_PiS0_S0_S0_iiiiiiffii --------------------------
	.section	.text._ZN10cudakernel7stepLIFEPfS0_PiS0_S0_S0_iiiiiiffii,"ax",@progbits
	.align	128
        .global         _ZN10cudakernel7stepLIFEPfS0_PiS0_S0_S0_iiiiiiffii
        .type           _ZN10cudakernel7stepLIFEPfS0_PiS0_S0_S0_iiiiiiffii,@function
        .size           _ZN10cudakernel7stepLIFEPfS0_PiS0_S0_S0_iiiiiiffii,(.L_x_18 - _ZN10cudakernel7stepLIFEPfS0_PiS0_S0_S0_iiiiiiffii)
        .other          _ZN10cudakernel7stepLIFEPfS0_PiS0_S0_S0_iiiiiiffii,@"STO_CUDA_ENTRY STV_DEFAULT"
_ZN10cudakernel7stepLIFEPfS0_PiS0_S0_S0_iiiiiiffii:
.text._ZN10cudakernel7stepLIFEPfS0_PiS0_S0_S0_iiiiiiffii:
[----:B------:R-:W-:Y:S01]  /*0000*/  LDC R1, c[0x0][0x37c] ;  /* 0x0000df00ff017b82 */ /* 0x000fe20000000800 */
[----:B------:R-:W0:Y:S07]  /*0010*/  S2R R11, SR_TID.X ;  /* 0x00000000000b7919 */ /* 0x000e2e0000002100 */
[----:B------:R-:W0:Y:S01]  /*0020*/  S2UR UR4, SR_CTAID.X ;  /* 0x00000000000479c3 */ /* 0x000e220000002500 */
[----:B------:R-:W1:Y:S07]  /*0030*/  LDCU UR5, c[0x0][0x3d0] ;  /* 0x00007a00ff0577ac */ /* 0x000e6e0008000800 */
[----:B------:R-:W0:Y:S08]  /*0040*/  LDC R10, c[0x0][0x360] ;  /* 0x0000d800ff0a7b82 */ /* 0x000e300000000800 */
[----:B------:R-:W2:Y:S01]  /*0050*/  LDC R5, c[0x0][0x3b4] ;  /* 0x0000ed00ff057b82 */ /* 0x000ea20000000800 */
[----:B-1----:R-:W-:Y:S01]  /*0060*/  MOV R0, UR5 ;  /* 0x0000000500007c02 */ /* 0x002fe20008000f00 */
[----:B0-----:R-:W-:-:S05]  /*0070*/  IMAD R10, R10, UR4, R11 ;  /* 0x000000040a0a7c24 */ /* 0x001fca000f8e020b */
[----:B--2---:R-:W-:-:S13]  /*0080*/  ISETP.GE.AND P0, PT, R10, R5, PT ;  /* 0x000000050a00720c */ /* 0x004fda0003f06270 */
[----:B------:R-:W-:Y:S05]  /*0090*/  @P0 EXIT ;  /* 0x000000000000094d */ /* 0x000fea0003800000 */
[----:B------:R-:W0:Y:S02]  /*00a0*/  LDC R6, c[0x0][0x3d4] ;  /* 0x0000f500ff067b82 */ /* 0x000e240000000800 */
[----:B0-----:R-:W-:-:S13]  /*00b0*/  ISETP.GE.AND P0, PT, R6, 0x1, PT ;  /* 0x000000010600780c */ /* 0x001fda0003f06270 */
[----:B------:R-:W-:Y:S05]  /*00c0*/  @!P0 EXIT ;  /* 0x000000000000894d */ /* 0x000fea0003800000 */
[----:B------:R-:W0:Y:S01]  /*00d0*/  LDCU UR6, c[0x0][0x3b0] ;  /* 0x00007600ff0677ac */ /* 0x000e220008000800 */
[----:B------:R-:W-:Y:S02]  /*00e0*/  SHF.R.S32.HI R2, RZ, 0x1f, R5 ;  /* 0x0000001fff027819 */ /* 0x000fe40000011405 */
[C---:B------:R-:W-:Y:S01]  /*00f0*/  LOP3.LUT R3, R5.reuse, 0x7, RZ, 0xc0, !PT ;  /* 0x0000000705037812 */ /* 0x040fe200078ec0ff */
[----:B------:R-:W1:Y:S01]  /*0100*/  LDCU UR4, c[0x0][0x3d0] ;  /* 0x00007a00ff0477ac */ /* 0x000e620008000800 */
[----:B------:R-:W-:Y:S02]  /*0110*/  LOP3.LUT R4, R5, 0x3, RZ, 0xc0, !PT ;  /* 0x0000000305047812 */ /* 0x000fe400078ec0ff */
[----:B------:R-:W-:Y:S01]  /*0120*/  SHF.R.S32.HI R11, RZ, 0x1f, R10 ;  /* 0x0000001fff0b7819 */ /* 0x000fe2000001140a */
[----:B------:R-:W2:Y:S01]  /*0130*/  LDCU.64 UR12, c[0x0][0x358] ;  /* 0x00006b00ff0c77ac */ /* 0x000ea20008000a00 */
[----:B0-----:R-:W-:Y:S02]  /*0140*/  ULOP3.LUT UR7, UR6, 0xfffffff8, URZ, 0xc0, !UPT ;  /* 0xfffffff806077892 */ /* 0x001fe4000f8ec0ff */
[----:B------:R-:W-:Y:S01]  /*0150*/  ULOP3.LUT UR6, UR6, 0x7, URZ, 0xc0, !UPT ;  /* 0x0000000706067892 */ /* 0x000fe2000f8ec0ff */
[----:B-1----:R-:W-:Y:S01]  /*0160*/  VIADD R5, R6, UR4 ;  /* 0x0000000406057c36 */ /* 0x002fe20008000000 */
[----:B------:R-:W-:-:S12]  /*0170*/  USHF.R.S32.HI UR9, URZ, 0x1f, UR7 ;  /* 0x0000001fff097899 */ /* 0x000fd80008011407 */
.L_x_16:
[----:B0-----:R-:W0:Y:S01]  /*0180*/  LDC R9, c[0x0][0x3c0] ;  /* 0x0000f000ff097b82 */ /* 0x001e220000000800 */
[----:B------:R-:W1:Y:S01]  /*0190*/  LDCU UR4, c[0x0][0x3b4] ;  /* 0x00007680ff0477ac */ /* 0x000e620008000800 */
[----:B------:R-:W-:-:S06]  /*01a0*/  ISETP.NE.AND P0, PT, R0, RZ, PT ;  /* 0x000000ff0000720c */ /* 0x000fcc0003f05270 */
[----:B------:R-:W3:Y:S01]  /*01b0*/  LDC.64 R12, c[0x0][0x388] ;  /* 0x0000e200ff0c7b82 */ /* 0x000ee20000000a00 */
[----:B-1----:R-:W-:Y:S02]  /*01c0*/  MOV R7, UR4 ;  /* 0x0000000400077c02 */ /* 0x002fe40008000f00 */
[----:B0-----:R-:W-:-:S05]  /*01d0*/  SEL R6, R0, R9, P0 ;  /* 0x0000000900067207 */ /* 0x001fca0000000000 */
[----:B------:R-:W-:-:S04]  /*01e0*/  VIADD R6, R6, 0xffffffff ;  /* 0xffffffff06067836 */ /* 0x000fc80000000000 */
[----:B--2---:R-:W-:-:S05]  /*01f0*/  IMAD R8, R6, R7, RZ ;  /* 0x0000000706087224 */ /* 0x004fca00078e02ff */
[----:B------:R-:W-:-:S05]  /*0200*/  IADD3 R19, PT, PT, R10, R8, RZ ;  /* 0x000000080a137210 */ /* 0x000fca0007ffe0ff */
[----:B---3--:R-:W-:-:S05]  /*0210*/  IMAD.WIDE R20, R19, 0x4, R12 ;  /* 0x0000000413147825 */ /* 0x008fca00078e020c */
[----:B--2---:R0:W2:Y:S01]  /*0220*/  LDG.E R16, desc[UR12][R20.64] ;  /* 0x0000000c14107981 */ /* 0x0040a2000c1e1900 */
[----:B------:R-:W-:Y:S01]  /*0230*/  IABS R17, R9 ;  /* 0x0000000900117213 */ /* 0x000fe20000000000 */
[----:B------:R-:W-:Y:S01]  /*0240*/  BSSY.RECONVERGENT B0, `(.L_x_0) ;  /* 0x000018d000007945 */ /* 0x000fe20003800200 */
[----:B------:R-:W-:-:S03]  /*0250*/  ISETP.GE.AND P2, PT, R0, RZ, PT ;  /* 0x000000ff0000720c */ /* 0x000fc60003f46270 */
[----:B------:R-:W-:Y:S01]  /*0260*/  BSSY.RELIABLE B1, `(.L_x_1) ;  /* 0x000001f000017945 */ /* 0x000fe20003800100 */
[----:B------:R-:W1:Y:S01]  /*0270*/  I2F.RP R18, R17 ;  /* 0x0000001100127306 */ /* 0x000e620000209400 */
[----:B0-----:R-:W-:Y:S01]  /*0280*/  IABS R20, R0 ;  /* 0x0000000000147213 */ /* 0x001fe20000000000 */
[----:B------:R-:W-:-:S06]  /*0290*/  VIADD R0, R0, 0x1 ;  /* 0x0000000100007836 */ /* 0x000fcc0000000000 */
[----:B-1----:R-:W0:Y:S02]  /*02a0*/  MUFU.RCP R18, R18 ;  /* 0x0000001200127308 */ /* 0x002e240000001000 */
[----:B0-----:R-:W-:-:S06]  /*02b0*/  VIADD R14, R18, 0xffffffe ;  /* 0x0ffffffe120e7836 */ /* 0x001fcc0000000000 */
[----:B------:R0:W1:Y:S02]  /*02c0*/  F2I.FTZ.U32.TRUNC.NTZ R15, R14 ;  /* 0x0000000e000f7305 */ /* 0x000064000021f000 */
[----:B0-----:R-:W-:Y:S01]  /*02d0*/  IMAD.MOV.U32 R14, RZ, RZ, RZ ;  /* 0x000000ffff0e7224 */ /* 0x001fe200078e00ff */
[----:B-1----:R-:W-:-:S05]  /*02e0*/  IADD3 R22, PT, PT, RZ, -R15, RZ ;  /* 0x8000000fff167210 */ /* 0x002fca0007ffe0ff */
[----:B------:R-:W-:-:S04]  /*02f0*/  IMAD R23, R22, R17, RZ ;  /* 0x0000001116177224 */ /* 0x000fc800078e02ff */
[----:B------:R-:W-:-:S06]  /*0300*/  IMAD.HI.U32 R15, R15, R23, R14 ;  /* 0x000000170f0f7227 */ /* 0x000fcc00078e000e */
[----:B------:R-:W-:-:S05]  /*0310*/  IMAD.HI.U32 R15, R15, R20, RZ ;  /* 0x000000140f0f7227 */ /* 0x000fca00078e00ff */
[----:B------:R-:W-:-:S05]  /*0320*/  IADD3 R15, PT, PT, -R15, RZ, RZ ;  /* 0x000000ff0f0f7210 */ /* 0x000fca0007ffe1ff */
[C---:B------:R-:W-:Y:S02]  /*0330*/  IMAD R18, R17.reuse, R15, R20 ;  /* 0x0000000f11127224 */ /* 0x040fe400078e0214 */
[----:B------:R-:W0:Y:S03]  /*0340*/  LDC.64 R14, c[0x0][0x390] ;  /* 0x0000e400ff0e7b82 */ /* 0x000e260000000a00 */
[----:B------:R-:W-:-:S13]  /*0350*/  ISETP.GT.U32.AND P0, PT, R17, R18, PT ;  /* 0x000000121100720c */ /* 0x000fda0003f04070 */
[----:B------:R-:W-:Y:S01]  /*0360*/  @!P0 IMAD.IADD R18, R18, 0x1, -R17 ;  /* 0x0000000112128824 */ /* 0x000fe200078e0a11 */
[----:B------:R-:W-:-:S04]  /*0370*/  ISETP.NE.AND P0, PT, R9, RZ, PT ;  /* 0x000000ff0900720c */ /* 0x000fc80003f05270 */
[----:B------:R-:W-:-:S13]  /*0380*/  ISETP.GT.U32.AND P1, PT, R17, R18, PT ;  /* 0x000000121100720c */ /* 0x000fda0003f24070 */
[----:B------:R-:W-:Y:S02]  /*0390*/  @!P1 IADD3 R18, PT, PT, R18, -R17, RZ ;  /* 0x8000001112129210 */ /* 0x000fe40007ffe0ff */
[----:B------:R-:W-:Y:S02]  /*03a0*/  ISETP.GE.AND P1, PT, R0, R5, PT ;  /* 0x000000050000720c */ /* 0x000fe40003f26270 */
[----:B------:R-:W-:Y:S02]  /*03b0*/  @!P2 IADD3 R18, PT, PT, -R18, RZ, RZ ;  /* 0x000000ff1212a210 */ /* 0x000fe40007ffe1ff */
[----:B------:R-:W-:-:S05]  /*03c0*/  @!P0 LOP3.LUT R18, RZ, R9, RZ, 0x33, !PT ;  /* 0x00000009ff128212 */ /* 0x000fca00078e33ff */
[----:B------:R-:W-:Y:S01]  /*03d0*/  IMAD R9, R18, R7, R10 ;  /* 0x0000000712097224 */ /* 0x000fe200078e020a */
[----:B--2---:R-:W-:Y:S01]  /*03e0*/  FSETP.GT.AND P2, PT, R16, 0.5, PT ;  /* 0x3f0000001000780b */ /* 0x004fe20003f44000 */
[----:B0-----:R-:W-:-:S12]  /*03f0*/  IMAD.WIDE R16, R19, 0x4, R14 ;  /* 0x0000000413107825 */ /* 0x001fd800078e020e */
[----:B------:R-:W-:Y:S05]  /*0400*/  @P2 BRA `(.L_x_2) ;  /* 0x0000000000102947 */ /* 0x000fea0003800000 */
[----:B------:R-:W2:Y:S02]  /*0410*/  LDG.E R18, desc[UR12][R16.64] ;  /* 0x0000000c10127981 */ /* 0x000ea4000c1e1900 */
[----:B--2---:R-:W-:-:S13]  /*0420*/  ISETP.GE.AND P0, PT, R18, 0x1, PT ;  /* 0x000000011200780c */ /* 0x004fda0003f06270 */
[----:B------:R-:W-:Y:S05]  /*0430*/  @!P0 BREAK.RELIABLE B1 ;  /* 0x0000000000018942 */ /* 0x000fea0003800100 */
[----:B------:R-:W-:Y:S05]  /*0440*/  @!P0 BRA `(.L_x_3) ;  /* 0x0000000000848947 */ /* 0x000fea0003800000 */
.L_x_2:
[----:B------:R-:W-:Y:S05]  /*0450*/  BSYNC.RELIABLE B1 ;  /* 0x0000000000017941 */ /* 0x000fea0003800100 */
.L_x_1:
[----:B------:R-:W0:Y:S01]  /*0460*/  LDC.64 R18, c[0x0][0x380] ;  /* 0x0000e000ff127b82 */ /* 0x000e220000000a00 */
[----:B------:R-:W-:-:S07]  /*0470*/  IMAD.WIDE R20, R9, 0x4, R12 ;  /* 0x0000000409147825 */ /* 0x000fce00078e020c */
[----:B------:R-:W1:Y:S01]  /*0480*/  LDC R6, c[0x0][0x3c4] ;  /* 0x0000f100ff067b82 */ /* 0x000e620000000800 */
[----:B0-----:R-:W-:-:S05]  /*0490*/  IMAD.WIDE R18, R9, 0x4, R18 ;  /* 0x0000000409127825 */ /* 0x001fca00078e0212 */
[----:B------:R0:W-:Y:S04]  /*04a0*/  STG.E desc[UR12][R18.64], RZ ;  /* 0x000000ff12007986 */ /* 0x0001e8000c10190c */
[----:B------:R2:W-:Y:S04]  /*04b0*/  STG.E desc[UR12][R20.64], RZ ;  /* 0x000000ff14007986 */ /* 0x0005e8000c10190c */
[----:B------:R3:W4:Y:S01]  /*04c0*/  LDG.E R16, desc[UR12][R16.64] ;  /* 0x0000000c10107981 */ /* 0x000722000c1e1900 */
[----:B-1----:R-:W-:Y:S01]  /*04d0*/  IABS R23, R6 ;  /* 0x0000000600177213 */ /* 0x002fe20000000000 */
[----:B------:R-:W-:-:S03]  /*04e0*/  IMAD.WIDE R14, R9, 0x4, R14 ;  /* 0x00000004090e7825 */ /* 0x000fc600078e020e */
[----:B------:R-:W1:Y:S08]  /*04f0*/  I2F.RP R8, R23 ;  /* 0x0000001700087306 */ /* 0x000e700000209400 */
[----:B-1----:R-:W1:Y:S02]  /*0500*/  MUFU.RCP R8, R8 ;  /* 0x0000000800087308 */ /* 0x002e640000001000 */
[----:B-1----:R-:W-:-:S06]  /*0510*/  VIADD R12, R8, 0xffffffe ;  /* 0x0ffffffe080c7836 */ /* 0x002fcc0000000000 */
[----:B------:R1:W0:Y:S02]  /*0520*/  F2I.FTZ.U32.TRUNC.NTZ R13, R12 ;  /* 0x0000000c000d7305 */ /* 0x000224000021f000 */
[----:B-1----:R-:W-:Y:S01]  /*0530*/  HFMA2 R12, -RZ, RZ, 0, 0 ;  /* 0x00000000ff0c7431 */ /* 0x002fe200000001ff */
[----:B0-----:R-:W-:-:S05]  /*0540*/  IADD3 R18, PT, PT, RZ, -R13, RZ ;  /* 0x8000000dff127210 */ /* 0x001fca0007ffe0ff */
[----:B---3--:R-:W-:-:S04]  /*0550*/  IMAD R17, R18, R23, RZ ;  /* 0x0000001712117224 */ /* 0x008fc800078e02ff */
[----:B------:R-:W-:-:S04]  /*0560*/  IMAD.HI.U32 R13, R13, R17, R12 ;  /* 0x000000110d0d7227 */ /* 0x000fc800078e000c */
[----:B----4-:R-:W-:-:S05]  /*0570*/  VIADD R7, R16, 0x1 ;  /* 0x0000000110077836 */ /* 0x010fca0000000000 */
[----:B------:R-:W-:Y:S02]  /*0580*/  IABS R16, R7 ;  /* 0x0000000700107213 */ /* 0x000fe40000000000 */
[----:B------:R-:W-:-:S03]  /*0590*/  ISETP.GE.AND P3, PT, R7, RZ, PT ;  /* 0x000000ff0700720c */ /* 0x000fc60003f66270 */
[----:B------:R-:W-:-:S04]  /*05a0*/  IMAD.HI.U32 R13, R13, R16, RZ ;  /* 0x000000100d0d7227 */ /* 0x000fc800078e00ff */
[----:B------:R-:W-:-:S04]  /*05b0*/  IMAD.MOV R13, RZ, RZ, -R13 ;  /* 0x000000ffff0d7224 */ /* 0x000fc800078e0a0d */
[----:B------:R-:W-:-:S05]  /*05c0*/  IMAD R8, R23, R13, R16 ;  /* 0x0000000d17087224 */ /* 0x000fca00078e0210 */
[----:B------:R-:W-:-:S13]  /*05d0*/  ISETP.GT.U32.AND P0, PT, R23, R8, PT ;  /* 0x000000081700720c */ /* 0x000fda0003f04070 */
[----:B------:R-:W-:Y:S02]  /*05e0*/  @!P0 IADD3 R8, PT, PT, R8, -R23, RZ ;  /* 0x8000001708088210 */ /* 0x000fe40007ffe0ff */
[----:B------:R-:W-:Y:S02]  /*05f0*/  ISETP.NE.AND P0, PT, R6, RZ, PT ;  /* 0x000000ff0600720c */ /* 0x000fe40003f05270 */
[----:B------:R-:W-:-:S13]  /*0600*/  ISETP.GT.U32.AND P2, PT, R23, R8, PT ;  /* 0x000000081700720c */ /* 0x000fda0003f44070 */
[----:B------:R-:W-:-:S05]  /*0610*/  @!P2 IMAD.IADD R8, R8, 0x1, -R23 ;  /* 0x000000010808a824 */ /* 0x000fca00078e0a17 */
[----:B------:R-:W-:Y:S02]  /*0620*/  @!P3 IADD3 R8, PT, PT, -R8, RZ, RZ ;  /* 0x000000ff0808b210 */ /* 0x000fe40007ffe1ff */
[----:B------:R-:W-:-:S05]  /*0630*/  @!P0 LOP3.LUT R8, RZ, R6, RZ, 0x33, !PT ;  /* 0x00000006ff088212 */ /* 0x000fca00078e33ff */
[----:B------:R2:W-:Y:S01]  /*0640*/  STG.E desc[UR12][R14.64], R8 ;  /* 0x000000080e007986 */ /* 0x0005e2000c10190c */
[----:B------:R-:W-:Y:S05]  /*0650*/  BRA `(.L_x_4) ;  /* 0x00000014002c7947 */ /* 0x000fea0003800000 */
.L_x_3:
[----:B------:R-:W0:Y:S01]  /*0660*/  LDC.64 R12, c[0x0][0x380] ;  /* 0x0000e000ff0c7b82 */ /* 0x000e220000000a00 */
[----:B------:R-:W1:Y:S01]  /*0670*/  LDCU UR4, c[0x0][0x3c8] ;  /* 0x00007900ff0477ac */ /* 0x000e620008000800 */
[----:B0-----:R-:W-:-:S06]  /*0680*/  IMAD.WIDE R14, R19, 0x4, R12 ;  /* 0x00000004130e7825 */ /* 0x001fcc00078e020c */
[----:B------:R-:W1:Y:S01]  /*0690*/  LDG.E R14, desc[UR12][R14.64] ;  /* 0x0000000c0e0e7981 */ /* 0x000e62000c1e1900 */
[----:B------:R-:W-:Y:S01]  /*06a0*/  IMAD.WIDE R12, R9, 0x4, R12 ;  /* 0x00000004090c7825 */ /* 0x000fe200078e020c */
[----:B------:R-:W-:-:S03]  /*06b0*/  ISETP.NE.AND P0, PT, R7, RZ, PT ;  /* 0x000000ff0700720c */ /* 0x000fc60003f05270 */
[----:B-1----:R-:W-:-:S05]  /*06c0*/  FMUL R23, R14, UR4 ;  /* 0x000000040e177c20 */ /* 0x002fca0008400000 */
[----:B------:R0:W-:Y:S05]  /*06d0*/  STG.E desc[UR12][R12.64], R23 ;  /* 0x000000170c007986 */ /* 0x0001ea000c10190c */
[----:B------:R-:W-:Y:S05]  /*06e0*/  @!P0 BRA `(.L_x_5) ;  /* 0x0000000800708947 */ /* 0x000fea0003800000 */
[----:B------:R-:W-:Y:S01]  /*06f0*/  ISETP.GE.U32.AND P0, PT, R7, 0x8, PT ;  /* 0x000000080700780c */ /* 0x000fe20003f06070 */
[----:B------:R-:W-:Y:S01]  /*0700*/  IMAD.MOV.U32 R21, RZ, RZ, RZ ;  /* 0x000000ffff157224 */ /* 0x000fe200078e00ff */
[----:B------:R-:W-:Y:S02]  /*0710*/  SHF.R.S32.HI R20, RZ, 0x1f, R8 ;  /* 0x0000001fff147819 */ /* 0x000fe40000011408 */
[----:B------:R-:W-:-:S09]  /*0720*/  MOV R22, RZ ;  /* 0x000000ff00167202 */ /* 0x000fd20000000f00 */
[----:B------:R-:W-:Y:S05]  /*0730*/  @!P0 BRA `(.L_x_6) ;  /* 0x0000000000f88947 */ /* 0x000fea0003800000 */
[----:B------:R-:W1:Y:S01]  /*0740*/  LDC.64 R14, c[0x0][0x388] ;  /* 0x0000e200ff0e7b82 */ /* 0x000e620000000a00 */
[----:B------:R-:W2:Y:S01]  /*0750*/  LDCU.64 UR4, c[0x0][0x3a8] ;  /* 0x00007500ff0477ac */ /* 0x000ea20008000a00 */
[----:B------:R-:W-:Y:S01]  /*0760*/  LOP3.LUT R21, R7, 0xfffffff8, RZ, 0xc0, !PT ;  /* 0xfffffff807157812 */ /* 0x000fe200078ec0ff */
[----:B------:R-:W-:Y:S01]  /*0770*/  IMAD.MOV.U32 R26, RZ, RZ, R2 ;  /* 0x000000ffff1a7224 */ /* 0x000fe200078e0002 */
[----:B------:R-:W3:Y:S01]  /*0780*/  LDCU UR8, c[0x0][0x3b4] ;  /* 0x00007680ff0877ac */ /* 0x000ee20008000800 */
[----:B--2---:R-:W-:-:S04]  /*0790*/  LEA R16, P0, R10, UR4, 0x2 ;  /* 0x000000040a107c11 */ /* 0x004fc8000f8010ff */
[----:B------:R-:W-:Y:S02]  /*07a0*/  LEA.HI.X R17, R10, UR5, R11, 0x2, P0 ;  /* 0x000000050a117c11 */ /* 0x000fe400080f140b */
[----:B-1----:R-:W-:-:S04]  /*07b0*/  LEA R14, P2, R8, R14, 0x2 ;  /* 0x0000000e080e7211 */ /* 0x002fc800078410ff */
[----:B------:R-:W-:Y:S02]  /*07c0*/  IADD3 R14, P3, PT, R14, 0x10, RZ ;  /* 0x000000100e0e7810 */ /* 0x000fe40007f7e0ff */
[----:B------:R-:W-:-:S04]  /*07d0*/  LEA.HI.X R15, R8, R15, R20, 0x2, P2 ;  /* 0x0000000f080f7211 */ /* 0x000fc800010f1414 */
[----:B---3--:R-:W-:-:S07]  /*07e0*/  IADD3.X R15, PT, PT, RZ, R15, RZ, P3, !PT ;  /* 0x0000000fff0f7210 */ /* 0x008fce0001ffe4ff */
.L_x_7:
[----:B------:R-:W2:Y:S04]  /*07f0*/  LDG.E R18, desc[UR12][R16.64] ;  /* 0x0000000c10127981 */ /* 0x000ea8000c1e1900 */
[----:B------:R-:W2:Y:S01]  /*0800*/  LDG.E R19, desc[UR12][R14.64+-0x10] ;  /* 0xfffff00c0e137981 */ /* 0x000ea2000c1e1900 */
[----:B------:R-:W-:Y:S02]  /*0810*/  IMAD.U32 R7, RZ, RZ, UR8 ;  /* 0x00000008ff077e24 */ /* 0x000fe4000f8e00ff */
[----:B--23--:R-:W-:Y:S02]  /*0820*/  FFMA R27, R18, R19, R23 ;  /* 0x00000013121b7223 */ /* 0x00cfe40000000017 */
[----:B------:R-:W-:-:S03]  /*0830*/  IMAD.WIDE R18, R7, 0x4, R16 ;  /* 0x0000000407127825 */ /* 0x000fc600078e0210 */
[----:B------:R1:W-:Y:S04]  /*0840*/  STG.E desc[UR12][R12.64], R27 ;  /* 0x0000001b0c007986 */ /* 0x0003e8000c10190c */
[----:B0-----:R-:W2:Y:S04]  /*0850*/  LDG.E R23, desc[UR12][R14.64+-0xc] ;  /* 0xfffff40c0e177981 */ /* 0x001ea8000c1e1900 */
[----:B------:R-:W2:Y:S02]  /*0860*/  LDG.E R22, desc[UR12][R18.64] ;  /* 0x0000000c12167981 */ /* 0x000ea4000c1e1900 */
[----:B--2---:R-:W-:Y:S01]  /*0870*/  FFMA R29, R22, R23, R27 ;  /* 0x00000017161d7223 */ /* 0x004fe2000000001b */
[----:B------:R-:W-:-:S04]  /*0880*/  IMAD.WIDE R22, R7, 0x4, R18 ;  /* 0x0000000407167825 */ /* 0x000fc800078e0212 */
[----:B------:R0:W-:Y:S04]  /*0890*/  STG.E desc[UR12][R12.64], R29 ;  /* 0x0000001d0c007986 */ /* 0x0001e8000c10190c */
[----:B------:R-:W2:Y:S04]  /*08a0*/  LDG.E R24, desc[UR12][R22.64] ;  /* 0x0000000c16187981 */ /* 0x000ea8000c1e1900 */
[----:B------:R-:W2:Y:S02]  /*08b0*/  LDG.E R25, desc[UR12][R14.64+-0x8] ;  /* 0xfffff80c0e197981 */ /* 0x000ea4000c1e1900 */
[----:B--2---:R-:W-:Y:S01]  /*08c0*/  FFMA R28, R24, R25, R29 ;  /* 0x00000019181c7223 */ /* 0x004fe2000000001d */
[----:B------:R-:W-:-:S04]  /*08d0*/  IMAD.WIDE R24, R7, 0x4, R22 ;  /* 0x0000000407187825 */ /* 0x000fc800078e0216 */
[----:B------:R2:W-:Y:S04]  /*08e0*/  STG.E desc[UR12][R12.64], R28 ;  /* 0x0000001c0c007986 */ /* 0x0005e8000c10190c */
[----:B-1----:R-:W3:Y:S04]  /*08f0*/  LDG.E R27, desc[UR12][R24.64] ;  /* 0x0000000c181b7981 */ /* 0x002ee8000c1e1900 */
[----:B------:R-:W3:Y:S02]  /*0900*/  LDG.E R18, desc[UR12][R14.64+-0x4] ;  /* 0xfffffc0c0e127981 */ /* 0x000ee4000c1e1900 */
[----:B---3--:R-:W-:Y:S01]  /*0910*/  FFMA R27, R27, R18, R28 ;  /* 0x000000121b1b7223 */ /* 0x008fe2000000001c */
[----:B------:R-:W-:-:S04]  /*0920*/  IMAD.WIDE R18, R7, 0x4, R24 ;  /* 0x0000000407127825 */ /* 0x000fc800078e0218 */
[----:B------:R1:W-:Y:S04]  /*0930*/  STG.E desc[UR12][R12.64], R27 ;  /* 0x0000001b0c007986 */ /* 0x0003e8000c10190c */
[----:B0-----:R-:W3:Y:S04]  /*0940*/  LDG.E R29, desc[UR12][R18.64] ;  /* 0x0000000c121d7981 */ /* 0x001ee8000c1e1900 */
[----:B------:R-:W3:Y:S02]  /*0950*/  LDG.E R22, desc[UR12][R14.64] ;  /* 0x0000000c0e167981 */ /* 0x000ee4000c1e1900 */
[----:B---3--:R-:W-:Y:S01]  /*0960*/  FFMA R29, R29, R22, R27 ;  /* 0x000000161d1d7223 */ /* 0x008fe2000000001b */
[----:B------:R-:W-:-:S04]  /*0970*/  IMAD.WIDE R22, R7, 0x4, R18 ;  /* 0x0000000407167825 */ /* 0x000fc800078e0212 */
[----:B------:R3:W-:Y:S04]  /*0980*/  STG.E desc[UR12][R12.64], R29 ;  /* 0x0000001d0c007986 */ /* 0x0007e8000c10190c */
[----:B--2---:R-:W2:Y:S04]  /*0990*/  LDG.E R28, desc[UR12][R22.64] ;  /* 0x0000000c161c7981 */ /* 0x004ea8000c1e1900 */
[----:B------:R-:W2:Y:S02]  /*09a0*/  LDG.E R24, desc[UR12][R14.64+0x4] ;  /* 0x0000040c0e187981 */ /* 0x000ea4000c1e1900 */
[----:B--2---:R-:W-:Y:S01]  /*09b0*/  FFMA R28, R28, R24, R29 ;  /* 0x000000181c1c7223 */ /* 0x004fe2000000001d */
[----:B------:R-:W-:-:S04]  /*09c0*/  IMAD.WIDE R24, R7, 0x4, R22 ;  /* 0x0000000407187825 */ /* 0x000fc800078e0216 */
[----:B------:R3:W-:Y:S04]  /*09d0*/  STG.E desc[UR12][R12.64], R28 ;  /* 0x0000001c0c007986 */ /* 0x0007e8000c10190c */
[----:B-1----:R-:W2:Y:S04]  /*09e0*/  LDG.E R27, desc[UR12][R24.64] ;  /* 0x0000000c181b7981 */ /* 0x002ea8000c1e1900 */
[----:B------:R-:W2:Y:S02]  /*09f0*/  LDG.E R18, desc[UR12][R14.64+0x8] ;  /* 0x0000080c0e127981 */ /* 0x000ea4000c1e1900 */
[----:B--2---:R-:W-:Y:S01]  /*0a00*/  FFMA R27, R27, R18, R28 ;  /* 0x000000121b1b7223 */ /* 0x004fe2000000001c */
[----:B------:R-:W-:-:S04]  /*0a10*/  IMAD.WIDE R18, R7, 0x4, R24 ;  /* 0x0000000407127825 */ /* 0x000fc800078e0218 */
[----:B------:R3:W-:Y:S04]  /*0a20*/  STG.E desc[UR12][R12.64], R27 ;  /* 0x0000001b0c007986 */ /* 0x0007e8000c10190c */
[----:B------:R-:W2:Y:S04]  /*0a30*/  LDG.E R18, desc[UR12][R18.64] ;  /* 0x0000000c12127981 */ /* 0x000ea8000c1e1900 */
[----:B------:R0:W2:Y:S01]  /*0a40*/  LDG.E R23, desc[UR12][R14.64+0xc] ;  /* 0x00000c0c0e177981 */ /* 0x0000a2000c1e1900 */
[----:B------:R-:W-:Y:S02]  /*0a50*/  IADD3 R21, P0, PT, R21, -0x8, RZ ;  /* 0xfffffff815157810 */ /* 0x000fe40007f1e0ff */
[----:B------:R-:W-:-:S02]  /*0a60*/  LEA R16, P2, R7, R16, 0x5 ;  /* 0x0000001007107211 */ /* 0x000fc400078428ff */
[----:B------:R-:W-:Y:S02]  /*0a70*/  IADD3.X R26, PT, PT, R26, -0x1, RZ, P0, !PT ;  /* 0xffffffff1a1a7810 */ /* 0x000fe400007fe4ff */
[----:B------:R-:W-:Y:S02]  /*0a80*/  ISETP.NE.U32.AND P0, PT, R21, RZ, PT ;  /* 0x000000ff1500720c */ /* 0x000fe40003f05070 */
[----:B------:R-:W-:Y:S02]  /*0a90*/  LEA.HI.X R17, R7, R17, R2, 0x5, P2 ;  /* 0x0000001107117211 */ /* 0x000fe400010f2c02 */
[----:B------:R-:W-:Y:S02]  /*0aa0*/  ISETP.NE.AND.EX P0, PT, R26, RZ, PT, P0 ;  /* 0x000000ff1a00720c */ /* 0x000fe40003f05300 */
[----:B0-----:R-:W-:-:S04]  /*0ab0*/  IADD3 R14, P3, PT, R14, 0x20, RZ ;  /* 0x000000200e0e7810 */ /* 0x001fc80007f7e0ff */
[----:B------:R-:W-:Y:S01]  /*0ac0*/  IADD3.X R15, PT, PT, RZ, R15, RZ, P3, !PT ;  /* 0x0000000fff0f7210 */ /* 0x000fe20001ffe4ff */
[----:B--2---:R-:W-:-:S05]  /*0ad0*/  FFMA R23, R18, R23, R27 ;  /* 0x0000001712177223 */ /* 0x004fca000000001b */
[----:B------:R3:W-:Y:S01]  /*0ae0*/  STG.E desc[UR12][R12.64], R23 ;  /* 0x000000170c007986 */ /* 0x0007e2000c10190c */
[----:B------:R-:W-:Y:S05]  /*0af0*/  @P0 BRA `(.L_x_7) ;  /* 0xfffffffc003c0947 */ /* 0x000fea000383ffff */
[----:B------:R-:W-:Y:S01]  /*0b00*/  LOP3.LUT R21, R7, 0xfffffff8, RZ, 0xc0, !PT ;  /* 0xfffffff807157812 */ /* 0x000fe200078ec0ff */
[----:B------:R-:W-:-:S07]  /*0b10*/  IMAD.MOV.U32 R22, RZ, RZ, R2 ;  /* 0x000000ffff167224 */ /* 0x000fce00078e0002 */
.L_x_6:
[----:B------:R-:W-:Y:S01]  /*0b20*/  ISETP.NE.AND P0, PT, R3, RZ, PT ;  /* 0x000000ff0300720c */ /* 0x000fe20003f05270 */
[----:B------:R-:W-:-:S12]  /*0b30*/  BSSY.RECONVERGENT B2, `(.L_x_5) ;  /* 0x0000057000027945 */ /* 0x000fd80003800200 */
[----:B------:R-:W-:Y:S05]  /*0b40*/  @!P0 BRA `(.L_x_8) ;  /* 0x0000000400548947 */ /* 0x000fea0003800000 */
[----:B------:R-:W-:Y:S02]  /*0b50*/  IADD3 R14, PT, PT, R3, -0x1, RZ ;  /* 0xffffffff030e7810 */ /* 0x000fe40007ffe0ff */
[----:B------:R-:W-:Y:S02]  /*0b60*/  ISETP.NE.AND P0, PT, R4, RZ, PT ;  /* 0x000000ff0400720c */ /* 0x000fe40003f05270 */
[----:B------:R-:W-:-:S13]  /*0b70*/  ISETP.GE.U32.AND P2, PT, R14, 0x3, PT ;  /* 0x000000030e00780c */ /* 0x000fda0003f46070 */
[----:B------:R-:W-:Y:S05]  /*0b80*/  @!P2 BRA `(.L_x_9) ;  /* 0x000000000084a947 */ /* 0x000fea0003800000 */
[----:B------:R-:W1:Y:S01]  /*0b90*/  LDC.64 R14, c[0x0][0x388] ;  /* 0x0000e200ff0e7b82 */ /* 0x000e620000000a00 */
[----:B------:R-:W2:Y:S01]  /*0ba0*/  LDCU.64 UR4, c[0x0][0x3a8] ;  /* 0x00007500ff0477ac */ /* 0x000ea20008000a00 */
[----:B------:R-:W-:Y:S01]  /*0bb0*/  IMAD R18, R22, R7, RZ ;  /* 0x0000000716127224 */ /* 0x000fe200078e02ff */
[----:B------:R-:W-:Y:S01]  /*0bc0*/  IADD3 R19, P2, PT, R8, R21, RZ ;  /* 0x0000001508137210 */ /* 0x000fe20007f5e0ff */
[----:B------:R-:W-:-:S04]  /*0bd0*/  IMAD.WIDE.U32 R16, R21, R7, R10 ;  /* 0x0000000715107225 */ /* 0x000fc800078e000a */
[----:B------:R-:W-:Y:S02]  /*0be0*/  IMAD R25, R2, R21, R18 ;  /* 0x0000001502197224 */ /* 0x000fe400078e0212 */
[----:B------:R-:W-:-:S03]  /*0bf0*/  IMAD.X R24, R20, 0x1, R22, P2 ;  /* 0x0000000114187824 */ /* 0x000fc600010e0616 */
[----:B------:R-:W-:Y:S02]  /*0c00*/  IADD3 R17, PT, PT, R17, R25, RZ ;  /* 0x0000001911117210 */ /* 0x000fe40007ffe0ff */
[----:B--2---:R-:W-:Y:S02]  /*0c10*/  LEA R18, P2, R16, UR4, 0x2 ;  /* 0x0000000410127c11 */ /* 0x004fe4000f8410ff */
[----:B-1----:R-:W-:-:S04]  /*0c20*/  LEA R14, P3, R19, R14, 0x2 ;  /* 0x0000000e130e7211 */ /* 0x002fc800078610ff */
[----:B------:R-:W-:Y:S02]  /*0c30*/  LEA.HI.X R15, R19, R15, R24, 0x2, P3 ;  /* 0x0000000f130f7211 */ /* 0x000fe400018f1418 */
[----:B------:R-:W-:-:S03]  /*0c40*/  LEA.HI.X R19, R16, UR5, R17, 0x2, P2 ;  /* 0x0000000510137c11 */ /* 0x000fc600090f1411 */
[----:B------:R-:W0:Y:S04]  /*0c50*/  LDG.E R17, desc[UR12][R14.64] ;  /* 0x0000000c0e117981 */ /* 0x000e28000c1e1900 */
[----:B------:R-:W0:Y:S01]  /*0c60*/  LDG.E R16, desc[UR12][R18.64] ;  /* 0x0000000c12107981 */ /* 0x000e22000c1e1900 */
[----:B---3--:R-:W-:-:S04]  /*0c70*/  IMAD.WIDE R26, R7, 0x4, R18 ;  /* 0x00000004071a7825 */ /* 0x008fc800078e0212 */
[----:B0-----:R-:W-:-:S05]  /*0c80*/  FFMA R23, R16, R17, R23 ;  /* 0x0000001110177223 */ /* 0x001fca0000000017 */
[----:B------:R0:W-:Y:S04]  /*0c90*/  STG.E desc[UR12][R12.64], R23 ;  /* 0x000000170c007986 */ /* 0x0001e8000c10190c */
[----:B------:R-:W2:Y:S04]  /*0ca0*/  LDG.E R16, desc[UR12][R26.64] ;  /* 0x0000000c1a107981 */ /* 0x000ea8000c1e1900 */
[----:B------:R-:W2:Y:S01]  /*0cb0*/  LDG.E R17, desc[UR12][R14.64+0x4] ;  /* 0x0000040c0e117981 */ /* 0x000ea2000c1e1900 */
[----:B------:R-:W-:-:S04]  /*0cc0*/  IMAD.WIDE R24, R7, 0x4, R26 ;  /* 0x0000000407187825 */ /* 0x000fc800078e021a */
[----:B--2---:R-:W-:-:S05]  /*0cd0*/  FFMA R29, R16, R17, R23 ;  /* 0x00000011101d7223 */ /* 0x004fca0000000017 */
[----:B------:R1:W-:Y:S04]  /*0ce0*/  STG.E desc[UR12][R12.64], R29 ;  /* 0x0000001d0c007986 */ /* 0x0003e8000c10190c */
[----:B------:R-:W2:Y:S04]  /*0cf0*/  LDG.E R16, desc[UR12][R24.64] ;  /* 0x0000000c18107981 */ /* 0x000ea8000c1e1900 */
[----:B------:R-:W2:Y:S02]  /*0d00*/  LDG.E R17, desc[UR12][R14.64+0x8] ;  /* 0x0000080c0e117981 */ /* 0x000ea4000c1e1900 */
[----:B--2---:R-:W-:Y:S01]  /*0d10*/  FFMA R19, R16, R17, R29 ;  /* 0x0000001110137223 */ /* 0x004fe2000000001d */
[----:B------:R-:W-:-:S04]  /*0d20*/  IMAD.WIDE R16, R7, 0x4, R24 ;  /* 0x0000000407107825 */ /* 0x000fc800078e0218 */
[----:B------:R1:W-:Y:S04]  /*0d30*/  STG.E desc[UR12][R12.64], R19 ;  /* 0x000000130c007986 */ /* 0x0003e8000c10190c */
[----:B------:R-:W2:Y:S04]  /*0d40*/  LDG.E R16, desc[UR12][R16.64] ;  /* 0x0000000c10107981 */ /* 0x000ea8000c1e1900 */
[----:B0-----:R-:W2:Y:S01]  /*0d50*/  LDG.E R23, desc[UR12][R14.64+0xc] ;  /* 0x00000c0c0e177981 */ /* 0x001ea2000c1e1900 */
[----:B------:R-:W-:-:S05]  /*0d60*/  IADD3 R21, P2, PT, R21, 0x4, RZ ;  /* 0x0000000415157810 */ /* 0x000fca0007f5e0ff */
[----:B------:R-:W-:Y:S02]  /*0d70*/  IMAD.X R22, RZ, RZ, R22, P2 ;  /* 0x000000ffff167224 */ /* 0x000fe400010e0616 */
[----:B--2---:R-:W-:-:S05]  /*0d80*/  FFMA R23, R16, R23, R19 ;  /* 0x0000001710177223 */ /* 0x004fca0000000013 */
[----:B------:R1:W-:Y:S02]  /*0d90*/  STG.E desc[UR12][R12.64], R23 ;  /* 0x000000170c007986 */ /* 0x0003e4000c10190c */
.L_x_9:
[----:B------:R-:W-:Y:S05]  /*0da0*/  @!P0 BRA `(.L_x_8) ;  /* 0x0000000000bc8947 */ /* 0x000fea0003800000 */
[----:B------:R-:W-:Y:S02]  /*0db0*/  ISETP.NE.AND P2, PT, R4, 0x1, PT ;  /* 0x000000010400780c */ /* 0x000fe40003f45270 */
[----:B------:R-:W-:-:S11]  /*0dc0*/  LOP3.LUT P0, RZ, R7, 0x1, RZ, 0xc0, !PT ;  /* 0x0000000107ff7812 */ /* 0x000fd6000780c0ff */
[----:B------:R-:W-:Y:S05]  /*0dd0*/  @!P2 BRA `(.L_x_10) ;  /* 0x000000000064a947 */ /* 0x000fea0003800000 */
[----:B------:R-:W2:Y:S01]  /*0de0*/  LDC.64 R14, c[0x0][0x388] ;  /* 0x0000e200ff0e7b82 */ /* 0x000ea20000000a00 */
[----:B------:R-:W4:Y:S01]  /*0df0*/  LDCU.64 UR4, c[0x0][0x3a8] ;  /* 0x00007500ff0477ac */ /* 0x000f220008000a00 */
[----:B------:R-:W-:Y:S01]  /*0e00*/  MOV R16, R10 ;  /* 0x0000000a00107202 */ /* 0x000fe20000000f00 */
[----:B------:R-:W-:Y:S01]  /*0e10*/  IMAD R18, R22, R7, RZ ;  /* 0x0000000716127224 */ /* 0x000fe200078e02ff */
[-C--:B-1----:R-:W-:Y:S01]  /*0e20*/  IADD3 R19, P2, PT, R8, R21.reuse, RZ ;  /* 0x0000001508137210 */ /* 0x082fe20007f5e0ff */
[----:B------:R-:W-:Y:S02]  /*0e30*/  IMAD.MOV.U32 R17, RZ, RZ, R11 ;  /* 0x000000ffff117224 */ /* 0x000fe400078e000b */
[----:B------:R-:W-:Y:S01]  /*0e40*/  IMAD R25, R2, R21, R18 ;  /* 0x0000001502197224 */ /* 0x000fe200078e0212 */
[----:B------:R-:W-:Y:S01]  /*0e50*/  IADD3.X R24, PT, PT, R20, R22, RZ, P2, !PT ;  /* 0x0000001614187210 */ /* 0x000fe200017fe4ff */
[----:B------:R-:W-:-:S04]  /*0e60*/  IMAD.WIDE.U32 R16, R21, R7, R16 ;  /* 0x0000000715107225 */ /* 0x000fc800078e0010 */
[----:B------:R-:W-:Y:S01]  /*0e70*/  IMAD.IADD R25, R17, 0x1, R25 ;  /* 0x0000000111197824 */ /* 0x000fe200078e0219 */
[----:B----4-:R-:W-:Y:S02]  /*0e80*/  LEA R18, P2, R16, UR4, 0x2 ;  /* 0x0000000410127c11 */ /* 0x010fe4000f8410ff */
[----:B--2---:R-:W-:-:S04]  /*0e90*/  LEA R14, P3, R19, R14, 0x2 ;  /* 0x0000000e130e7211 */ /* 0x004fc800078610ff */
[----:B------:R-:W-:Y:S02]  /*0ea0*/  LEA.HI.X R15, R19, R15, R24, 0x2, P3 ;  /* 0x0000000f130f7211 */ /* 0x000fe400018f1418 */
[----:B------:R-:W-:-:S03]  /*0eb0*/  LEA.HI.X R19, R16, UR5, R25, 0x2, P2 ;  /* 0x0000000510137c11 */ /* 0x000fc600090f1419 */
[----:B------:R-:W2:Y:S04]  /*0ec0*/  LDG.E R17, desc[UR12][R14.64] ;  /* 0x0000000c0e117981 */ /* 0x000ea8000c1e1900 */
[----:B------:R-:W2:Y:S02]  /*0ed0*/  LDG.E R16, desc[UR12][R18.64] ;  /* 0x0000000c12107981 */ /* 0x000ea4000c1e1900 */
[----:B--2---:R-:W-:Y:S01]  /*0ee0*/  FFMA R25, R16, R17, R23 ;  /* 0x0000001110197223 */ /* 0x004fe20000000017 */
[----:B------:R-:W-:-:S04]  /*0ef0*/  IMAD.WIDE R16, R7, 0x4, R18 ;  /* 0x0000000407107825 */ /* 0x000fc800078e0212 */
[----:B------:R2:W-:Y:S04]  /*0f00*/  STG.E desc[UR12][R12.64], R25 ;  /* 0x000000190c007986 */ /* 0x0005e8000c10190c */
[----:B------:R-:W4:Y:S04]  /*0f10*/  LDG.E R16, desc[UR12][R16.64] ;  /* 0x0000000c10107981 */ /* 0x000f28000c1e1900 */
[----:B0--3--:R-:W4:Y:S01]  /*0f20*/  LDG.E R23, desc[UR12][R14.64+0x4] ;  /* 0x0000040c0e177981 */ /* 0x009f22000c1e1900 */
[----:B------:R-:W-:-:S04]  /*0f30*/  IADD3 R21, P2, PT, R21, 0x2, RZ ;  /* 0x0000000215157810 */ /* 0x000fc80007f5e0ff */
[----:B------:R-:W-:Y:S01]  /*0f40*/  IADD3.X R22, PT, PT, RZ, R22, RZ, P2, !PT ;  /* 0x00000016ff167210 */ /* 0x000fe200017fe4ff */
[----:B----4-:R-:W-:-:S05]  /*0f50*/  FFMA R23, R16, R23, R25 ;  /* 0x0000001710177223 */ /* 0x010fca0000000019 */
[----:B------:R2:W-:Y:S03]  /*0f60*/  STG.E desc[UR12][R12.64], R23 ;  /* 0x000000170c007986 */ /* 0x0005e6000c10190c */
.L_x_10:
[----:B------:R-:W-:Y:S05]  /*0f70*/  @!P0 BRA `(.L_x_8) ;  /* 0x0000000000488947 */ /* 0x000fea0003800000 */
[----:B------:R-:W4:Y:S01]  /*0f80*/  LDCU.64 UR10, c[0x0][0x388] ;  /* 0x00007100ff0a77ac */ /* 0x000f220008000a00 */
[----:B------:R-:W-:Y:S01]  /*0f90*/  MOV R15, R11 ;  /* 0x0000000b000f7202 */ /* 0x000fe20000000f00 */
[----:B------:R-:W-:Y:S01]  /*0fa0*/  IMAD R16, R22, R7, RZ ;  /* 0x0000000716107224 */ /* 0x000fe200078e02ff */
[-C--:B------:R-:W-:Y:S01]  /*0fb0*/  IADD3 R8, P0, PT, R8, R21.reuse, RZ ;  /* 0x0000001508087210 */ /* 0x080fe20007f1e0ff */
[----:B------:R-:W5:Y:S01]  /*0fc0*/  LDCU.64 UR4, c[0x0][0x3a8] ;  /* 0x00007500ff0477ac */ /* 0x000f620008000a00 */
[----:B------:R-:W-:Y:S02]  /*0fd0*/  IMAD.MOV.U32 R14, RZ, RZ, R10 ;  /* 0x000000ffff0e7224 */ /* 0x000fe400078e000a */
[----:B-1----:R-:W-:Y:S02]  /*0fe0*/  IMAD R19, R2, R21, R16 ;  /* 0x0000001502137224 */ /* 0x002fe400078e0210 */
[----:B------:R-:W-:-:S04]  /*0ff0*/  IMAD.WIDE.U32 R14, R21, R7, R14 ;  /* 0x00000007150e7225 */ /* 0x000fc800078e000e */
[----:B------:R-:W-:Y:S01]  /*1000*/  IMAD.X R17, R20, 0x1, R22, P0 ;  /* 0x0000000114117824 */ /* 0x000fe200000e0616 */
[----:B------:R-:W-:Y:S02]  /*1010*/  IADD3 R15, PT, PT, R15, R19, RZ ;  /* 0x000000130f0f7210 */ /* 0x000fe40007ffe0ff */
[----:B----4-:R-:W-:Y:S02]  /*1020*/  LEA R18, P2, R8, UR10, 0x2 ;  /* 0x0000000a08127c11 */ /* 0x010fe4000f8410ff */
[----:B-----5:R-:W-:Y:S02]  /*1030*/  LEA R16, P0, R14, UR4, 0x2 ;  /* 0x000000040e107c11 */ /* 0x020fe4000f8010ff */
[----:B------:R-:W-:Y:S02]  /*1040*/  LEA.HI.X R19, R8, UR11, R17, 0x2, P2 ;  /* 0x0000000b08137c11 */ /* 0x000fe400090f1411 */
[----:B------:R-:W-:-:S03]  /*1050*/  LEA.HI.X R17, R14, UR5, R15, 0x2, P0 ;  /* 0x000000050e117c11 */ /* 0x000fc600080f140f */
[----:B------:R-:W0:Y:S04]  /*1060*/  LDG.E R18, desc[UR12][R18.64] ;  /* 0x0000000c12127981 */ /* 0x000e28000c1e1900 */
[----:B------:R-:W0:Y:S02]  /*1070*/  LDG.E R16, desc[UR12][R16.64] ;  /* 0x0000000c10107981 */ /* 0x000e24000c1e1900 */
[----:B0-23--:R-:W-:-:S05]  /*1080*/  FFMA R23, R16, R18, R23 ;  /* 0x0000001210177223 */ /* 0x00dfca0000000017 */
[----:B------:R4:W-:Y:S02]  /*1090*/  STG.E desc[UR12][R12.64], R23 ;  /* 0x000000170c007986 */ /* 0x0009e4000c10190c */
.L_x_8:
[----:B------:R-:W-:Y:S05]  /*10a0*/  BSYNC.RECONVERGENT B2 ;  /* 0x0000000000027941 */ /* 0x000fea0003800200 */
.L_x_5:
[----:B------:R-:W5:Y:S02]  /*10b0*/  LDCU UR8, c[0x0][0x3b0] ;  /* 0x00007600ff0877ac */ /* 0x000f640008000800 */
[----:B-----5:R-:W-:-:S09]  /*10c0*/  UISETP.NE.AND UP0, UPT, UR8, URZ, UPT ;  /* 0x000000ff0800728c */ /* 0x020fd2000bf05270 */
[----:B------:R-:W-:Y:S05]  /*10d0*/  BRA.U !UP0, `(.L_x_11) ;  /* 0x0000000908787547 */ /* 0x000fea000b800000 */
[----:B------:R-:W-:Y:S02]  /*10e0*/  UISETP.GE.U32.AND UP0, UPT, UR8, 0x8, UPT ;  /* 0x000000080800788c */ /* 0x000fe4000bf06070 */
[----:B------:R-:W-:Y:S01]  /*10f0*/  IMAD R8, R6, UR8, RZ ;  /* 0x0000000806087c24 */ /* 0x000fe2000f8e02ff */
[----:B------:R-:W-:Y:S01]  /*1100*/  UMOV UR4, URZ ;  /* 0x000000ff00047c82 */ /* 0x000fe20008000000 */
[----:B------:R-:W-:-:S03]  /*1110*/  UMOV UR5, URZ ;  /* 0x000000ff00057c82 */ /* 0x000fc60008000000 */
[----:B------:R-:W-:Y:S02]  /*1120*/  SHF.R.S32.HI R6, RZ, 0x1f, R8 ;  /* 0x0000001fff067819 */ /* 0x000fe40000011408 */
[----:B------:R-:W-:Y:S05]  /*1130*/  BRA.U !UP0, `(.L_x_12) ;  /* 0x0000000108f87547 */ /* 0x000fea000b800000 */
[----:B------:R-:W0:Y:S01]  /*1140*/  LDCU.64 UR10, c[0x0][0x3a0] ;  /* 0x00007400ff0a77ac */ /* 0x000e220008000a00 */
[----:B------:R-:W-:Y:S01]  /*1150*/  UMOV UR4, URZ ;  /* 0x000000ff00047c82 */ /* 0x000fe20008000000 */
[----:B------:R-:W-:-:S05]  /*1160*/  UMOV UR5, URZ ;  /* 0x000000ff00057c82 */ /* 0x000fca0008000000 */
.L_x_13:
[----:B------:R-:W5:Y:S01]  /*1170*/  LDC.64 R16, c[0x0][0x398] ;  /* 0x0000e600ff107b82 */ /* 0x000f620000000a00 */
[----:B------:R-:W-:Y:S01]  /*1180*/  MOV R15, R11 ;  /* 0x0000000b000f7202 */ /* 0x000fe20000000f00 */
[C---:B------:R-:W-:Y:S01]  /*1190*/  IMAD R21, R7.reuse, UR5, RZ ;  /* 0x0000000507157c24 */ /* 0x040fe2000f8e02ff */
[----:B-1----:R-:W-:Y:S01]  /*11a0*/  IADD3 R19, P0, PT, R8, UR4, RZ ;  /* 0x0000000408137c10 */ /* 0x002fe2000ff1e0ff */
[----:B------:R-:W-:Y:S02]  /*11b0*/  IMAD.MOV.U32 R14, RZ, RZ, R10 ;  /* 0x000000ffff0e7224 */ /* 0x000fe400078e000a */
[----:B------:R-:W-:Y:S01]  /*11c0*/  IMAD R21, R2, UR4, R21 ;  /* 0x0000000402157c24 */ /* 0x000fe2000f8e0215 */
[----:B------:R-:W-:Y:S01]  /*11d0*/  IADD3.X R20, PT, PT, R6, UR5, RZ, P0, !PT ;  /* 0x0000000506147c10 */ /* 0x000fe200087fe4ff */
[----:B------:R-:W-:-:S05]  /*11e0*/  IMAD.WIDE.U32 R14, R7, UR4, R14 ;  /* 0x00000004070e7c25 */ /* 0x000fca000f8e000e */
[----:B------:R-:W-:Y:S02]  /*11f0*/  IADD3 R15, PT, PT, R15, R21, RZ ;  /* 0x000000150f0f7210 */ /* 0x000fe40007ffe0ff */
[----:B0-----:R-:W-:Y:S02]  /*1200*/  LEA R18, P0, R14, UR10, 0x2 ;  /* 0x0000000a0e127c11 */ /* 0x001fe4000f8010ff */
[----:B-----5:R-:W-:-:S04]  /*1210*/  LEA R16, P2, R19, R16, 0x2 ;  /* 0x0000001013107211 */ /* 0x020fc800078410ff */
[----:B------:R-:W-:Y:S02]  /*1220*/  LEA.HI.X R17, R19, R17, R20, 0x2, P2 ;  /* 0x0000001113117211 */ /* 0x000fe400010f1414 */
[----:B------:R-:W-:-:S03]  /*1230*/  LEA.HI.X R19, R14, UR11, R15, 0x2, P0 ;  /* 0x0000000b0e137c11 */ /* 0x000fc600080f140f */
[----:B------:R-:W2:Y:S04]  /*1240*/  LDG.E R15, desc[UR12][R16.64] ;  /* 0x0000000c100f7981 */ /* 0x000ea8000c1e1900 */
[----:B------:R-:W2:Y:S02]  /*1250*/  LDG.E R14, desc[UR12][R18.64] ;  /* 0x0000000c120e7981 */ /* 0x000ea4000c1e1900 */
[----:B--234-:R-:W-:Y:S01]  /*1260*/  FFMA R23, R14, R15, R23 ;  /* 0x0000000f0e177223 */ /* 0x01cfe20000000017 */
[----:B------:R-:W-:-:S04]  /*1270*/  IMAD.WIDE R14, R7, 0x4, R18 ;  /* 0x00000004070e7825 */ /* 0x000fc800078e0212 */
[----:B------:R0:W-:Y:S04]  /*1280*/  STG.E desc[UR12][R12.64], R23 ;  /* 0x000000170c007986 */ /* 0x0001e8000c10190c */
[----:B------:R-:W2:Y:S04]  /*1290*/  LDG.E R20, desc[UR12][R14.64] ;  /* 0x0000000c0e147981 */ /* 0x000ea8000c1e1900 */
[----:B------:R-:W2:Y:S02]  /*12a0*/  LDG.E R21, desc[UR12][R16.64+0x4] ;  /* 0x0000040c10157981 */ /* 0x000ea4000c1e1900 */
[----:B--2---:R-:W-:Y:S01]  /*12b0*/  FFMA R25, R20, R21, R23 ;  /* 0x0000001514197223 */ /* 0x004fe20000000017 */
[----:B------:R-:W-:-:S04]  /*12c0*/  IMAD.WIDE R20, R7, 0x4, R14 ;  /* 0x0000000407147825 */ /* 0x000fc800078e020e */
[----:B------:R1:W-:Y:S04]  /*12d0*/  STG.E desc[UR12][R12.64], R25 ;  /* 0x000000190c007986 */ /* 0x0003e8000c10190c */
[----:B------:R-:W2:Y:S04]  /*12e0*/  LDG.E R22, desc[UR12][R20.64] ;  /* 0x0000000c14167981 */ /* 0x000ea8000c1e1900 */
[----:B------:R-:W2:Y:S01]  /*12f0*/  LDG.E R24, desc[UR12][R16.64+0x8] ;  /* 0x0000080c10187981 */ /* 0x000ea2000c1e1900 */
[----:B------:R-:W-:-:S04]  /*1300*/  IMAD.WIDE R18, R7, 0x4, R20 ;  /* 0x0000000407127825 */ /* 0x000fc800078e0214 */
[----:B--2---:R-:W-:-:S05]  /*1310*/  FFMA R27, R22, R24, R25 ;  /* 0x00000018161b7223 */ /* 0x004fca0000000019 */
[----:B------:R2:W-:Y:S04]  /*1320*/  STG.E desc[UR12][R12.64], R27 ;  /* 0x0000001b0c007986 */ /* 0x0005e8000c10190c */
[----:B------:R-:W0:Y:S04]  /*1330*/  LDG.E R22, desc[UR12][R18.64] ;  /* 0x0000000c12167981 */ /* 0x000e28000c1e1900 */
[----:B------:R-:W0:Y:S02]  /*1340*/  LDG.E R14, desc[UR12][R16.64+0xc] ;  /* 0x00000c0c100e7981 */ /* 0x000e24000c1e1900 */
[----:B0-----:R-:W-:Y:S01]  /*1350*/  FFMA R23, R22, R14, R27 ;  /* 0x0000000e16177223 */ /* 0x001fe2000000001b */
[----:B------:R-:W-:-:S04]  /*1360*/  IMAD.WIDE R14, R7, 0x4, R18 ;  /* 0x00000004070e7825 */ /* 0x000fc800078e0212 */
[----:B------:R0:W-:Y:S04]  /*1370*/  STG.E desc[UR12][R12.64], R23 ;  /* 0x000000170c007986 */ /* 0x0001e8000c10190c */
[----:B------:R-:W1:Y:S04]  /*1380*/  LDG.E R22, desc[UR12][R14.64] ;  /* 0x0000000c0e167981 */ /* 0x000e68000c1e1900 */
[----:B------:R-:W1:Y:S02]  /*1390*/  LDG.E R20, desc[UR12][R16.64+0x10] ;  /* 0x0000100c10147981 */ /* 0x000e64000c1e1900 */
[----:B-1----:R-:W-:Y:S01]  /*13a0*/  FFMA R25, R22, R20, R23 ;  /* 0x0000001416197223 */ /* 0x002fe20000000017 */
        /* <DEDUP_REMOVED lines=14> */
[----:B------:R-:W-:-:S04]  /*1490*/  UIADD3 UR4, UP0, UPT, UR4, 0x8, URZ ;  /* 0x0000000804047890 */ /* 0x000fc8000ff1e0ff */
[----:B------:R-:W-:Y:S02]  /*14a0*/  UIADD3.X UR5, UPT, UPT, URZ, UR5, URZ, UP0, !UPT ;  /* 0x00000005ff057290 */ /* 0x000fe400087fe4ff */
[----:B------:R-:W-:-:S04]  /*14b0*/  UISETP.NE.U32.AND UP0, UPT, UR4, UR7, UPT ;  /* 0x000000070400728c */ /* 0x000fc8000bf05070 */
[----:B------:R-:W-:Y:S01]  /*14c0*/  UISETP.NE.AND.EX UP0, UPT, UR5, UR9, UPT, UP0 ;  /* 0x000000090500728c */ /* 0x000fe2000bf05300 */
[----:B--2---:R-:W-:-:S05]  /*14d0*/  FFMA R23, R14, R23, R29 ;  /* 0x000000170e177223 */ /* 0x004fca000000001d */
[----:B------:R1:W-:Y:S03]  /*14e0*/  STG.E desc[UR12][R12.64], R23 ;  /* 0x000000170c007986 */ /* 0x0003e6000c10190c */
[----:B------:R-:W-:Y:S05]  /*14f0*/  BRA.U UP0, `(.L_x_13) ;  /* 0xfffffffd001c7547 */ /* 0x000fea000b83ffff */
[----:B------:R-:W-:Y:S01]  /*1500*/  UMOV UR4, UR7 ;  /* 0x0000000700047c82 */ /* 0x000fe20008000000 */
[----:B------:R-:W-:-:S05]  /*1510*/  UMOV UR5, UR9 ;  /* 0x0000000900057c82 */ /* 0x000fca0008000000 */
.L_x_12:
[----:B------:R-:W-:-:S09]  /*1520*/  UISETP.NE.AND UP0, UPT, UR6, URZ, UPT ;  /* 0x000000ff0600728c */ /* 0x000fd2000bf05270 */
[----:B------:R-:W-:Y:S05]  /*1530*/  BRA.U !UP0, `(.L_x_11) ;  /* 0x0000000508607547 */ /* 0x000fea000b800000 */
[----:B------:R-:W-:Y:S02]  /*1540*/  UIADD3 UR10, UPT, UPT, UR6, -0x1, URZ ;  /* 0xffffffff060a7890 */ /* 0x000fe4000fffe0ff */
[----:B------:R-:W-:Y:S02]  /*1550*/  ULOP3.LUT UP0, UR11, UR8, 0x3, URZ, 0xc0, !UPT ;  /* 0x00000003080b7892 */ /* 0x000fe4000f80c0ff */
[----:B------:R-:W-:-:S09]  /*1560*/  UISETP.GE.U32.AND UP1, UPT, UR10, 0x3, UPT ;  /* 0x000000030a00788c */ /* 0x000fd2000bf26070 */
[----:B------:R-:W-:Y:S05]  /*1570*/  BRA.U !UP1, `(.L_x_14) ;  /* 0x00000001098c7547 */ /* 0x000fea000b800000 */
[----:B------:R-:W5:Y:S01]  /*1580*/  LDC.64 R14, c[0x0][0x398] ;  /* 0x0000e600ff0e7b82 */ /* 0x000f620000000a00 */
[----:B------:R-:W0:Y:S01]  /*1590*/  LDCU.64 UR14, c[0x0][0x3a0] ;  /* 0x00007400ff0e77ac */ /* 0x000e220008000a00 */
        /* <DEDUP_REMOVED lines=27> */
[----:B------:R-:W2:Y:S04]  /*1750*/  LDG.E R18, desc[UR12][R18.64] ;  /* 0x0000000c12127981 */ /* 0x000ea8000c1e1900 */
[----:B0-----:R-:W2:Y:S01]  /*1760*/  LDG.E R23, desc[UR12][R14.64+0xc] ;  /* 0x00000c0c0e177981 */ /* 0x001ea2000c1e1900 */
[----:B------:R-:W-:-:S04]  /*1770*/  UIADD3 UR4, UP1, UPT, UR4, 0x4, URZ ;  /* 0x0000000404047890 */ /* 0x000fc8000ff3e0ff */
[----:B------:R-:W-:Y:S01]  /*1780*/  UIADD3.X UR5, UPT, UPT, URZ, UR5, URZ, UP1, !UPT ;  /* 0x00000005ff057290 */ /* 0x000fe20008ffe4ff */
[----:B--2---:R-:W-:-:S05]  /*1790*/  FFMA R23, R18, R23, R27 ;  /* 0x0000001712177223 */ /* 0x004fca000000001b */
[----:B------:R1:W-:Y:S06]  /*17a0*/  STG.E desc[UR12][R12.64], R23 ;  /* 0x000000170c007986 */ /* 0x0003ec000c10190c */
.L_x_14:
[----:B------:R-:W-:Y:S05]  /*17b0*/  BRA.U !UP0, `(.L_x_11) ;  /* 0x0000000108c07547 */ /* 0x000fea000b800000 */
[----:B------:R-:W-:Y:S02]  /*17c0*/  UISETP.NE.AND UP1, UPT, UR11, 0x1, UPT ;  /* 0x000000010b00788c */ /* 0x000fe4000bf25270 */
[----:B------:R-:W-:-:S04]  /*17d0*/  ULOP3.LUT UR8, UR8, 0x1, URZ, 0xc0, !UPT ;  /* 0x0000000108087892 */ /* 0x000fc8000f8ec0ff */
[----:B------:R-:W-:-:S03]  /*17e0*/  UISETP.NE.U32.AND UP0, UPT, UR8, 0x1, UPT ;  /* 0x000000010800788c */ /* 0x000fc6000bf05070 */
[----:B------:R-:W-:Y:S08]  /*17f0*/  BRA.U !UP1, `(.L_x_15) ;  /* 0x0000000109647547 */ /* 0x000ff0000b800000 */
[----:B------:R-:W5:Y:S01]  /*1800*/  LDC.64 R14, c[0x0][0x398] ;  /* 0x0000e600ff0e7b82 */ /* 0x000f620000000a00 */
[----:B------:R-:W0:Y:S01]  /*1810*/  LDCU.64 UR10, c[0x0][0x3a0] ;  /* 0x00007400ff0a77ac */ /* 0x000e220008000a00 */
[----:B------:R-:W-:Y:S01]  /*1820*/  MOV R17, R11 ;  /* 0x0000000b00117202 */ /* 0x000fe20000000f00 */
[C---:B-1----:R-:W-:Y:S01]  /*1830*/  IMAD R19, R7.reuse, UR5, RZ ;  /* 0x0000000507137c24 */ /* 0x042fe2000f8e02ff */
[----:B------:R-:W-:Y:S01]  /*1840*/  IADD3 R20, P0, PT, R8, UR4, RZ ;  /* 0x0000000408147c10 */ /* 0x000fe2000ff1e0ff */
[----:B------:R-:W-:Y:S02]  /*1850*/  IMAD.MOV.U32 R16, RZ, RZ, R10 ;  /* 0x000000ffff107224 */ /* 0x000fe400078e000a */
[----:B------:R-:W-:Y:S01]  /*1860*/  IMAD R19, R2, UR4, R19 ;  /* 0x0000000402137c24 */ /* 0x000fe2000f8e0213 */
[----:B------:R-:W-:Y:S01]  /*1870*/  IADD3.X R21, PT, PT, R6, UR5, RZ, P0, !PT ;  /* 0x0000000506157c10 */ /* 0x000fe200087fe4ff */
[----:B------:R-:W-:-:S05]  /*1880*/  IMAD.WIDE.U32 R16, R7, UR4, R16 ;  /* 0x0000000407107c25 */ /* 0x000fca000f8e0010 */
[----:B------:R-:W-:Y:S02]  /*1890*/  IADD3 R19, PT, PT, R17, R19, RZ ;  /* 0x0000001311137210 */ /* 0x000fe40007ffe0ff */
[----:B0-----:R-:W-:-:S04]  /*18a0*/  LEA R18, P0, R16, UR10, 0x2 ;  /* 0x0000000a10127c11 */ /* 0x001fc8000f8010ff */
[----:B------:R-:W-:Y:S02]  /*18b0*/  LEA.HI.X R19, R16, UR11, R19, 0x2, P0 ;  /* 0x0000000b10137c11 */ /* 0x000fe400080f1413 */
[----:B-----5:R-:W-:-:S03]  /*18c0*/  LEA R14, P2, R20, R14, 0x2 ;  /* 0x0000000e140e7211 */ /* 0x020fc600078410ff */
[----:B------:R-:W5:Y:S01]  /*18d0*/  LDG.E R16, desc[UR12][R18.64] ;  /* 0x0000000c12107981 */ /* 0x000f62000c1e1900 */
[----:B------:R-:W-:-:S05]  /*18e0*/  LEA.HI.X R15, R20, R15, R21, 0x2, P2 ;  /* 0x0000000f140f7211 */ /* 0x000fca00010f1415 */
[----:B------:R-:W5:Y:S02]  /*18f0*/  LDG.E R17, desc[UR12][R14.64] ;  /* 0x0000000c0e117981 */ /* 0x000f64000c1e1900 */
[----:B-----5:R-:W-:Y:S01]  /*1900*/  FFMA R21, R16, R17, R23 ;  /* 0x0000001110157223 */ /* 0x020fe20000000017 */
[----:B------:R-:W-:-:S04]  /*1910*/  IMAD.WIDE R16, R7, 0x4, R18 ;  /* 0x0000000407107825 */ /* 0x000fc800078e0212 */
[----:B------:R0:W-:Y:S04]  /*1920*/  STG.E desc[UR12][R12.64], R21 ;  /* 0x000000150c007986 */ /* 0x0001e8000c10190c */
[----:B------:R-:W5:Y:S04]  /*1930*/  LDG.E R16, desc[UR12][R16.64] ;  /* 0x0000000c10107981 */ /* 0x000f68000c1e1900 */
[----:B--234-:R-:W5:Y:S01]  /*1940*/  LDG.E R23, desc[UR12][R14.64+0x4] ;  /* 0x0000040c0e177981 */ /* 0x01cf62000c1e1900 */
[----:B------:R-:W-:-:S04]  /*1950*/  UIADD3 UR4, UP1, UPT, UR4, 0x2, URZ ;  /* 0x0000000204047890 */ /* 0x000fc8000ff3e0ff */
[----:B------:R-:W-:Y:S01]  /*1960*/  UIADD3.X UR5, UPT, UPT, URZ, UR5, URZ, UP1, !UPT ;  /* 0x00000005ff057290 */ /* 0x000fe20008ffe4ff */
[----:B-----5:R-:W-:-:S05]  /*1970*/  FFMA R23, R16, R23, R21 ;  /* 0x0000001710177223 */ /* 0x020fca0000000015 */
[----:B------:R0:W-:Y:S06]  /*1980*/  STG.E desc[UR12][R12.64], R23 ;  /* 0x000000170c007986 */ /* 0x0001ec000c10190c */
.L_x_15:
[----:B------:R-:W-:Y:S05]  /*1990*/  BRA.U UP0, `(.L_x_11) ;  /* 0x0000000100487547 */ /* 0x000fea000b800000 */
[----:B------:R-:W5:Y:S01]  /*19a0*/  LDC.64 R14, c[0x0][0x398] ;  /* 0x0000e600ff0e7b82 */ /* 0x000f620000000a00 */
[----:B------:R-:W2:Y:S01]  /*19b0*/  LDCU.64 UR10, c[0x0][0x3a0] ;  /* 0x00007400ff0a77ac */ /* 0x000ea20008000a00 */
[----:B------:R-:W-:Y:S01]  /*19c0*/  MOV R17, R11 ;  /* 0x0000000b00117202 */ /* 0x000fe20000000f00 */
[C---:B-1----:R-:W-:Y:S01]  /*19d0*/  IMAD R19, R7.reuse, UR5, RZ ;  /* 0x0000000507137c24 */ /* 0x042fe2000f8e02ff */
[----:B------:R-:W-:Y:S01]  /*19e0*/  IADD3 R8, P0, PT, R8, UR4, RZ ;  /* 0x0000000408087c10 */ /* 0x000fe2000ff1e0ff */
[----:B------:R-:W-:Y:S02]  /*19f0*/  IMAD.MOV.U32 R16, RZ, RZ, R10 ;  /* 0x000000ffff107224 */ /* 0x000fe400078e000a */
[----:B------:R-:W-:Y:S02]  /*1a00*/  IMAD R19, R2, UR4, R19 ;  /* 0x0000000402137c24 */ /* 0x000fe4000f8e0213 */
[----:B------:R-:W-:Y:S01]  /*1a10*/  IMAD.WIDE.U32 R16, R7, UR4, R16 ;  /* 0x0000000407107c25 */ /* 0x000fe2000f8e0010 */
[----:B------:R-:W-:-:S04]  /*1a20*/  IADD3.X R7, PT, PT, R6, UR5, RZ, P0, !PT ;  /* 0x0000000506077c10 */ /* 0x000fc800087fe4ff */
[----:B------:R-:W-:Y:S02]  /*1a30*/  IADD3 R17, PT, PT, R17, R19, RZ ;  /* 0x0000001311117210 */ /* 0x000fe40007ffe0ff */
[----:B--2---:R-:W-:Y:S02]  /*1a40*/  LEA R6, P0, R16, UR10, 0x2 ;  /* 0x0000000a10067c11 */ /* 0x004fe4000f8010ff */
[----:B-----5:R-:W-:-:S04]  /*1a50*/  LEA R14, P2, R8, R14, 0x2 ;  /* 0x0000000e080e7211 */ /* 0x020fc800078410ff */
[----:B------:R-:W-:Y:S02]  /*1a60*/  LEA.HI.X R15, R8, R15, R7, 0x2, P2 ;  /* 0x0000000f080f7211 */ /* 0x000fe400010f1407 */
[----:B------:R-:W-:-:S03]  /*1a70*/  LEA.HI.X R7, R16, UR11, R17, 0x2, P0 ;  /* 0x0000000b10077c11 */ /* 0x000fc600080f1411 */
[----:B------:R-:W0:Y:S04]  /*1a80*/  LDG.E R14, desc[UR12][R14.64] ;  /* 0x0000000c0e0e7981 */ /* 0x000e28000c1e1900 */
[----:B------:R-:W0:Y:S02]  /*1a90*/  LDG.E R6, desc[UR12][R6.64] ;  /* 0x0000000c06067981 */ /* 0x000e24000c1e1900 */
[----:B0--34-:R-:W-:-:S05]  /*1aa0*/  FFMA R23, R6, R14, R23 ;  /* 0x0000000e06177223 */ /* 0x019fca0000000017 */
[----:B------:R0:W-:Y:S02]  /*1ab0*/  STG.E desc[UR12][R12.64], R23 ;  /* 0x000000170c007986 */ /* 0x0001e4000c10190c */
.L_x_11:
[----:B------:R-:W5:Y:S01]  /*1ac0*/  LDC.64 R6, c[0x0][0x388] ;  /* 0x0000e200ff067b82 */ /* 0x000f620000000a00 */
[----:B------:R-:W0:Y:S02]  /*1ad0*/  LDCU UR4, c[0x0][0x3cc] ;  /* 0x00007980ff0477ac */ /* 0x000e240008000800 */
[----:B01234-:R-:W-:Y:S01]  /*1ae0*/  FSET.BF.GT.AND R23, R23, UR4, PT ;  /* 0x0000000417177c0a */ /* 0x01ffe2000b804000 */
[----:B-----5:R-:W-:-:S05]  /*1af0*/  IMAD.WIDE R6, R9, 0x4, R6 ;  /* 0x0000000409067825 */ /* 0x020fca00078e0206 */
[----:B------:R0:W-:Y:S02]  /*1b00*/  STG.E desc[UR12][R6.64], R23 ;  /* 0x0000001706007986 */ /* 0x0001e4000c10190c */
.L_x_4:
[----:B------:R-:W-:Y:S05]  /*1b10*/  BSYNC.RECONVERGENT B0 ;  /* 0x0000000000007941 */ /* 0x000fea0003800200 */
.L_x_0:
[----:B------:R-:W-:Y:S05]  /*1b20*/  WARPSYNC.ALL ;  /* 0x0000000000007948 */ /* 0x000fea0003800000 */
[----:B------:R-:W-:Y:S06]  /*1b30*/  BAR.SYNC.DEFER_BLOCKING 0x0 ;  /* 0x0000000000007b1d */ /* 0x000fec0000010000 */
[----:B------:R-:W-:Y:S05]  /*1b40*/  @!P1 BRA `(.L_x_16) ;  /* 0xffffffe4008c9947 */ /* 0x000fea000383ffff */
[----:B------:R-:W-:Y:S05]  /*1b50*/  EXIT ;  /* 0x000000000000794d */ /* 0x000fea0003800000 */
.L_x_17:
[----:B------:R-:W-:-:S00]  /*1b60*/  BRA `(.L_x_17) ;  /* 0xfffffffc00fc7947 */ /* 0x000fc0000383ffff */
[----:B------:R-:W-:-:S00]  /*1b70*/  NOP ;  /* 0x0000000000007918 */ /* 0x000fc00000000000 */
        /* <DEDUP_REMOVED lines=8> */
.L_x_18:


//--------------------- .nv.shared.reserved.0     --------------------------
	.section	.nv.shared.reserved.0,"aw",@nobits
	.weak		__nv_reservedSMEM_offset_0_alias
	.size		__nv_reservedSMEM_offset_0_alias, 0, 64
	.other		__nv_reservedSMEM_offset_0_alias,@"STO_CUDA_RESERVED_SHARED STV_DEFAULT"
__nv_reservedSMEM_offset_0_alias:
	.zero		0
	.zero		64


//--------------------- .nv.constant0._ZN10cudakernel7stepLIFEPfS0_PiS0_S0_S0_iiiiiiffii --------------------------
	.section	.nv.constant0._ZN10cudakernel7stepLIFEPfS0_PiS0_S0_S0_iiiiiiffii,"a",@progbits
	.sectionflags	@""
	.align	4
.nv.constant0._ZN10cudakernel7stepLIFEPfS0_PiS0_S0_S0_iiiiiiffii:
	.zero		984


//--------------------- SYMBOLS --------------------------

	.type		.nv.reservedSmem.offset0,@object
	.size		.nv.reservedSmem.offset0,0x4
